// auto-generated by cutlass_sweep.gemm — config: {"arch": "sm_100", "cluster_m": 1, "cluster_n": 1, "dtype": "e4m3", "stages": 4, "tile_k": 64, "tile_m": 64, "tile_n": 64}
#include "cutlass/cutlass.h"
#include "cutlass/gemm/collective/collective_builder.hpp"
#include "cutlass/gemm/device/gemm_universal_adapter.h"
#include "cutlass/gemm/kernel/gemm_universal.hpp"
#include "cutlass/epilogue/collective/collective_builder.hpp"

using ElemA = cutlass::float_e4m3_t;
using ElemB = cutlass::float_e4m3_t;
using ElemCD = cutlass::float_e4m3_t;
using Acc  = float;
using TileShape    = cute::Shape<cute::_64, cute::_64, cute::_64>;
using ClusterShape = cute::Shape<cute::_1, cute::_1, cute::_1>;

using CollectiveEpilogue = typename cutlass::epilogue::collective::CollectiveBuilder<
    cutlass::arch::Sm100, cutlass::arch::OpClassTensorOp,
    TileShape, ClusterShape,
    cutlass::epilogue::collective::EpilogueTileAuto,
    Acc, Acc,
    ElemCD, cutlass::layout::RowMajor, 128 / cutlass::sizeof_bits<ElemCD>::value,
    ElemCD, cutlass::layout::RowMajor, 128 / cutlass::sizeof_bits<ElemCD>::value,
    cutlass::epilogue::collective::EpilogueScheduleAuto
  >::CollectiveOp;

using CollectiveMainloop = typename cutlass::gemm::collective::CollectiveBuilder<
    cutlass::arch::Sm100, cutlass::arch::OpClassTensorOp,
    ElemA, cutlass::layout::RowMajor, 128 / cutlass::sizeof_bits<ElemA>::value,
    ElemB, cutlass::layout::ColumnMajor, 128 / cutlass::sizeof_bits<ElemB>::value,
    Acc,
    TileShape, ClusterShape,
    cutlass::gemm::collective::StageCount<4>,
    cutlass::gemm::collective::KernelScheduleAuto
  >::CollectiveOp;

using GemmKernel = cutlass::gemm::kernel::GemmUniversal<
    cute::Shape<int,int,int,int>,
    CollectiveMainloop,
    CollectiveEpilogue
>;
using Gemm = cutlass::gemm::device::GemmUniversalAdapter<GemmKernel>;

// Force the device kernel symbol into the cubin without needing a host main.
auto* _anchor = &cutlass::device_kernel<GemmKernel>;


// ===== COMPILED SASS (sm_100a) =====

	.target	sm_100a

	.elftype	@"ET_EXEC"


//--------------------- .note.nv.tkinfo           --------------------------
	.section	.note.nv.tkinfo,"",@"SHT_NOTE"
	.sectionflags	@"SHF_NOTE_NV_TKINFO"
	.tkinfo
        /*0018*/ 	.word	0x00000002
        /*0030*/ 	.string	""
        /*0030*/ 	.string	"ptxas"
        /*0030*/ 	.string	"Cuda compilation tools, release 13.0, V13.0.88"
        /*0030*/ 	.string	"Build cuda_13.0.r13.0/compiler.36424714_0"
        /*0030*/ 	.string	"-arch sm_100a -m 64 "



//--------------------- .note.nv.cuinfo           --------------------------
	.section	.note.nv.cuinfo,"",@"SHT_NOTE"
	.sectionflags	@"SHF_NOTE_NV_CUINFO"
        /*0018*/ 	.short	0x0002
        /*001a*/ 	.short	0x0064
        /*001c*/ 	.short	0x0082
	.zero		2


//--------------------- .nv.info                  --------------------------
	.section	.nv.info,"",@"SHT_CUDA_INFO"
	.align	4


	//----- nvinfo : EIATTR_REGCOUNT
	.align		4
        /*0000*/ 	.byte	0x04, 0x2f
        /*0002*/ 	.short	(.L_19 - .L_18)
	.align		4
.L_18:
        /*0004*/ 	.word	index@(_ZN7cutlass13device_kernelINS_4gemm6kernel13GemmUniversalIN4cute5tupleIJiiiiEEENS1_10collective13CollectiveMmaINS1_35MainloopSm100TmaUmmaWarpSpecializedILi4ELi2ELi4ENS5_IJNS4_1CILi1EEESB_SB_EEEEENS5_IJNSA_ILi64EEESE_SE_EEENS_12float_e4m3_tENS5_IJlSB_lEEESG_SH_NS4_8TiledMMAINS4_8MMA_AtomIJNS4_10MMA_TraitsINS4_19SM100_MMA_F8F6F4_SSEJSG_SG_fSE_SE_NS4_17integral_constantINS4_4UMMA5MajorELSO_0EEESP_NSM_INSN_7ScaleInELSQ_0EEESR_EEEEEENS4_6LayoutISC_NS5_IJNSA_ILi0EEESV_SV_EEEEENS5_IJNS4_10UnderscoreESY_SY_EEEEENS4_13SM90_TMA_LOADENS4_14ComposedLayoutINS4_7SwizzleILi2ELi4ELi3EEENS4_18smem_ptr_flag_bitsILi8EEENSU_INS5_IJNSA_ILi8EEESE_EEENS5_IJSE_SB_EEEEEEEvNS4_8identityES11_S1B_vS1C_EENS_8epilogue10collective18CollectiveEpilogueINS1E_23Sm100TmaWarpSpecializedILi1ELi1ELi32ELb0ELb0EEEJSF_NS5_IJNSU_ISE_SB_EES1J_EEESG_SH_SG_SH_NS1E_6fusion15FusionCallbacksIS1I_NS1L_17LinearCombinationISG_fSG_fLNS_15FloatRoundStyleE2EEESF_S1K_JEEENS4_5SM1004TMEM4LOAD26SM100_TMEM_LOAD_16dp32b32xES11_S1B_NS4_39AutoVectorizingCopyWithAssumedAlignmentILi128EEENS4_14SM90_TMA_STOREES1B_S1W_S1W_EEEvvEEEEvNT_6ParamsE)
        /*0008*/ 	.word	0x00000078


	//----- nvinfo : EIATTR_FRAME_SIZE
	.align		4
.L_19:
        /*000c*/ 	.byte	0x04, 0x11
        /*000e*/ 	.short	(.L_21 - .L_20)
	.align		4
.L_20:
        /*0010*/ 	.word	index@($__internal_2_$__cuda_sm10x_tcgen05_guardrail_trap_unallocated_columns_being_dealloced)
        /*0014*/ 	.word	0x00000000


	//----- nvinfo : EIATTR_FRAME_SIZE
	.align		4
.L_21:
        /*0018*/ 	.byte	0x04, 0x11
        /*001a*/ 	.short	(.L_23 - .L_22)
	.align		4
.L_22:
        /*001c*/ 	.word	index@($__internal_1_$__cuda_sm10x_tcgen05_guardrail_trap_phase_invalid_during_alloc)
        /*0020*/ 	.word	0x00000000


	//----- nvinfo : EIATTR_FRAME_SIZE
	.align		4
.L_23:
        /*0024*/ 	.byte	0x04, 0x11
        /*0026*/ 	.short	(.L_25 - .L_24)
	.align		4
.L_24:
        /*0028*/ 	.word	index@($__internal_0_$__cuda_sm10x_tcgen05_guardrail_trap_col_being_dealloced_not_returned_by_alloc)
        /*002c*/ 	.word	0x00000000


	//----- nvinfo : EIATTR_FRAME_SIZE
	.align		4
.L_25:
        /*0030*/ 	.byte	0x04, 0x11
        /*0032*/ 	.short	(.L_27 - .L_26)
	.align		4
.L_26:
        /*0034*/ 	.word	index@(_ZN7cutlass13device_kernelINS_4gemm6kernel13GemmUniversalIN4cute5tupleIJiiiiEEENS1_10collective13CollectiveMmaINS1_35MainloopSm100TmaUmmaWarpSpecializedILi4ELi2ELi4ENS5_IJNS4_1CILi1EEESB_SB_EEEEENS5_IJNSA_ILi64EEESE_SE_EEENS_12float_e4m3_tENS5_IJlSB_lEEESG_SH_NS4_8TiledMMAINS4_8MMA_AtomIJNS4_10MMA_TraitsINS4_19SM100_MMA_F8F6F4_SSEJSG_SG_fSE_SE_NS4_17integral_constantINS4_4UMMA5MajorELSO_0EEESP_NSM_INSN_7ScaleInELSQ_0EEESR_EEEEEENS4_6LayoutISC_NS5_IJNSA_ILi0EEESV_SV_EEEEENS5_IJNS4_10UnderscoreESY_SY_EEEEENS4_13SM90_TMA_LOADENS4_14ComposedLayoutINS4_7SwizzleILi2ELi4ELi3EEENS4_18smem_ptr_flag_bitsILi8EEENSU_INS5_IJNSA_ILi8EEESE_EEENS5_IJSE_SB_EEEEEEEvNS4_8identityES11_S1B_vS1C_EENS_8epilogue10collective18CollectiveEpilogueINS1E_23Sm100TmaWarpSpecializedILi1ELi1ELi32ELb0ELb0EEEJSF_NS5_IJNSU_ISE_SB_EES1J_EEESG_SH_SG_SH_NS1E_6fusion15FusionCallbacksIS1I_NS1L_17LinearCombinationISG_fSG_fLNS_15FloatRoundStyleE2EEESF_S1K_JEEENS4_5SM1004TMEM4LOAD26SM100_TMEM_LOAD_16dp32b32xES11_S1B_NS4_39AutoVectorizingCopyWithAssumedAlignmentILi128EEENS4_14SM90_TMA_STOREES1B_S1W_S1W_EEEvvEEEEvNT_6ParamsE)
        /*0038*/ 	.word	0x00000000


	//----- nvinfo : EIATTR_MIN_STACK_SIZE
	.align		4
.L_27:
        /*003c*/ 	.byte	0x04, 0x12
        /*003e*/ 	.short	(.L_29 - .L_28)
	.align		4
.L_28:
        /*0040*/ 	.word	index@(_ZN7cutlass13device_kernelINS_4gemm6kernel13GemmUniversalIN4cute5tupleIJiiiiEEENS1_10collective13CollectiveMmaINS1_35MainloopSm100TmaUmmaWarpSpecializedILi4ELi2ELi4ENS5_IJNS4_1CILi1EEESB_SB_EEEEENS5_IJNSA_ILi64EEESE_SE_EEENS_12float_e4m3_tENS5_IJlSB_lEEESG_SH_NS4_8TiledMMAINS4_8MMA_AtomIJNS4_10MMA_TraitsINS4_19SM100_MMA_F8F6F4_SSEJSG_SG_fSE_SE_NS4_17integral_constantINS4_4UMMA5MajorELSO_0EEESP_NSM_INSN_7ScaleInELSQ_0EEESR_EEEEEENS4_6LayoutISC_NS5_IJNSA_ILi0EEESV_SV_EEEEENS5_IJNS4_10UnderscoreESY_SY_EEEEENS4_13SM90_TMA_LOADENS4_14ComposedLayoutINS4_7SwizzleILi2ELi4ELi3EEENS4_18smem_ptr_flag_bitsILi8EEENSU_INS5_IJNSA_ILi8EEESE_EEENS5_IJSE_SB_EEEEEEEvNS4_8identityES11_S1B_vS1C_EENS_8epilogue10collective18CollectiveEpilogueINS1E_23Sm100TmaWarpSpecializedILi1ELi1ELi32ELb0ELb0EEEJSF_NS5_IJNSU_ISE_SB_EES1J_EEESG_SH_SG_SH_NS1E_6fusion15FusionCallbacksIS1I_NS1L_17LinearCombinationISG_fSG_fLNS_15FloatRoundStyleE2EEESF_S1K_JEEENS4_5SM1004TMEM4LOAD26SM100_TMEM_LOAD_16dp32b32xES11_S1B_NS4_39AutoVectorizingCopyWithAssumedAlignmentILi128EEENS4_14SM90_TMA_STOREES1B_S1W_S1W_EEEvvEEEEvNT_6ParamsE)
        /*0044*/ 	.word	0x00000000
.L_29:


//--------------------- .nv.compat                --------------------------
	.section	.nv.compat,"",@"SHT_CUDA_COMPAT_INFO"
	.align	4
        /*0000*/ 	.byte	0x02, 0x09, 0x01, 0x00, 0x02, 0x02, 0x02, 0x00, 0x02, 0x05, 0x05, 0x00, 0x03, 0x07, 0x01, 0x01
        /*0010*/ 	.byte	0x02, 0x03, 0x01, 0x00, 0x02, 0x06, 0x01, 0x00, 0x04, 0x0b, 0x08, 0x00, 0x09, 0x00, 0x00, 0x00
        /*0020*/ 	.byte	0x00, 0x00, 0x00, 0x00


//--------------------- .nv.info._ZN7cutlass13device_kernelINS_4gemm6kernel13GemmUniversalIN4cute5tupleIJiiiiEEENS1_10collective13CollectiveMmaINS1_35MainloopSm100TmaUmmaWarpSpecializedILi4ELi2ELi4ENS5_IJNS4_1CILi1EEESB_SB_EEEEENS5_IJNSA_ILi64EEESE_SE_EEENS_12float_e4m3_tENS5_IJlSB_lEEESG_SH_NS4_8TiledMMAINS4_8MMA_AtomIJNS4_10MMA_TraitsINS4_19SM100_MMA_F8F6F4_SSEJSG_SG_fSE_SE_NS4_17integral_constantINS4_4UMMA5MajorELSO_0EEESP_NSM_INSN_7ScaleInELSQ_0EEESR_EEEEEENS4_6LayoutISC_NS5_IJNSA_ILi0EEESV_SV_EEEEENS5_IJNS4_10UnderscoreESY_SY_EEEEENS4_13SM90_TMA_LOADENS4_14ComposedLayoutINS4_7SwizzleILi2ELi4ELi3EEENS4_18smem_ptr_flag_bitsILi8EEENSU_INS5_IJNSA_ILi8EEESE_EEENS5_IJSE_SB_EEEEEEEvNS4_8identityES11_S1B_vS1C_EENS_8epilogue10collective18CollectiveEpilogueINS1E_23Sm100TmaWarpSpecializedILi1ELi1ELi32ELb0ELb0EEEJSF_NS5_IJNSU_ISE_SB_EES1J_EEESG_SH_SG_SH_NS1E_6fusion15FusionCallbacksIS1I_NS1L_17LinearCombinationISG_fSG_fLNS_15FloatRoundStyleE2EEESF_S1K_JEEENS4_5SM1004TMEM4LOAD26SM100_TMEM_LOAD_16dp32b32xES11_S1B_NS4_39AutoVectorizingCopyWithAssumedAlignmentILi128EEENS4_14SM90_TMA_STOREES1B_S1W_S1W_EEEvvEEEEvNT_6ParamsE --------------------------
	.section	.nv.info._ZN7cutlass13device_kernelINS_4gemm6kernel13GemmUniversalIN4cute5tupleIJiiiiEEENS1_10collective13CollectiveMmaINS1_35MainloopSm100TmaUmmaWarpSpecializedILi4ELi2ELi4ENS5_IJNS4_1CILi1EEESB_SB_EEEEENS5_IJNSA_ILi64EEESE_SE_EEENS_12float_e4m3_tENS5_IJlSB_lEEESG_SH_NS4_8TiledMMAINS4_8MMA_AtomIJNS4_10MMA_TraitsINS4_19SM100_MMA_F8F6F4_SSEJSG_SG_fSE_SE_NS4_17integral_constantINS4_4UMMA5MajorELSO_0EEESP_NSM_INSN_7ScaleInELSQ_0EEESR_EEEEEENS4_6LayoutISC_NS5_IJNSA_ILi0EEESV_SV_EEEEENS5_IJNS4_10UnderscoreESY_SY_EEEEENS4_13SM90_TMA_LOADENS4_14ComposedLayoutINS4_7SwizzleILi2ELi4ELi3EEENS4_18smem_ptr_flag_bitsILi8EEENSU_INS5_IJNSA_ILi8EEESE_EEENS5_IJSE_SB_EEEEEEEvNS4_8identityES11_S1B_vS1C_EENS_8epilogue10collective18CollectiveEpilogueINS1E_23Sm100TmaWarpSpecializedILi1ELi1ELi32ELb0ELb0EEEJSF_NS5_IJNSU_ISE_SB_EES1J_EEESG_SH_SG_SH_NS1E_6fusion15FusionCallbacksIS1I_NS1L_17LinearCombinationISG_fSG_fLNS_15FloatRoundStyleE2EEESF_S1K_JEEENS4_5SM1004TMEM4LOAD26SM100_TMEM_LOAD_16dp32b32xES11_S1B_NS4_39AutoVectorizingCopyWithAssumedAlignmentILi128EEENS4_14SM90_TMA_STOREES1B_S1W_S1W_EEEvvEEEEvNT_6ParamsE,"",@"SHT_CUDA_INFO"
	.sectionflags	@""
	.align	4


	//----- nvinfo : EIATTR_CUDA_API_VERSION
	.align		4
        /*0000*/ 	.byte	0x04, 0x37
        /*0002*/ 	.short	(.L_31 - .L_30)
.L_30:
        /*0004*/ 	.word	0x00000082


	//----- nvinfo : EIATTR_KPARAM_INFO
	.align		4
.L_31:
        /*0008*/ 	.byte	0x04, 0x17
        /*000a*/ 	.short	(.L_33 - .L_32)
.L_32:
        /*000c*/ 	.word	0x00000000
        /*0010*/ 	.short	0x0000
        /*0012*/ 	.short	0x0000
        /*0014*/ 	.byte	0x00, 0xf0, 0x01, 0x20


	//----- nvinfo : EIATTR_AT_ENTRY_FRAGMENTS
	.align		4
.L_33:
        /*0018*/ 	.byte	0x04, 0x4f
        /*001a*/ 	.short	(.L_35 - .L_34)


	//   ....[0]....
.L_34:
        /*001c*/ 	.word	0x00000006


	//----- nvinfo : EIATTR_RESERVED_SMEM_USED
	.align		4
.L_35:
        /*0020*/ 	.byte	0x01, 0x41
	.zero		2


	//----- nvinfo : EIATTR_SPARSE_MMA_MASK
	.align		4
        /*0024*/ 	.byte	0x03, 0x50
        /*0026*/ 	.short	0x0000


	//----- nvinfo : EIATTR_TCGEN05_1CTA_USED
	.align		4
        /*0028*/ 	.byte	0x01, 0x51
	.zero		2


	//----- nvinfo : EIATTR_MAXREG_COUNT
	.align		4
        /*002c*/ 	.byte	0x03, 0x1b
        /*002e*/ 	.short	0x00ff


	//----- nvinfo : EIATTR_NUM_BARRIERS
	.align		4
        /*0030*/ 	.byte	0x02, 0x4c
        /*0032*/ 	.byte	0x07
	.zero		1


	//----- nvinfo : EIATTR_EXTERNS
	.align		4
        /*0034*/ 	.byte	0x04, 0x0f
        /*0036*/ 	.short	(.L_37 - .L_36)


	//   ....[0]....
	.align		4
.L_36:
        /*0038*/ 	.word	index@(__assertfail)


	//----- nvinfo : EIATTR_MERCURY_ISA_VERSION
	.align		4
.L_37:
        /*003c*/ 	.byte	0x03, 0x5f
        /*003e*/ 	.short	0x0101


	//----- nvinfo : EIATTR_INT_WARP_WIDE_INSTR_OFFSETS
	.align		4
        /*0040*/ 	.byte	0x04, 0x31
        /*0042*/ 	.short	(.L_39 - .L_38)


	//   ....[0]....
.L_38:
        /*0044*/ 	.word	0x00001d60


	//   ....[1]....
        /*0048*/ 	.word	0x00003730


	//   ....[2]....
        /*004c*/ 	.word	0x00003750


	//   ....[3]....
        /*0050*/ 	.word	0x00003780


	//   ....[4]....
        /*0054*/ 	.word	0x00004190


	//   ....[5]....
        /*0058*/ 	.word	0x00004280


	//----- nvinfo : EIATTR_COOP_GROUP_MASK_REGIDS
	.align		4
.L_39:
        /*005c*/ 	.byte	0x04, 0x29
        /*005e*/ 	.short	(.L_41 - .L_40)


	//   ....[0]....
.L_40:
        /*0060*/ 	.word	0xffffffff


	//   ....[1]....
        /*0064*/ 	.word	0xffffffff


	//   ....[2]....
        /*0068*/ 	.word	0xffffffff


	//   ....[3]....
        /*006c*/ 	.word	0xffffffff


	//   ....[4]....
        /*0070*/ 	.word	0xffffffff


	//   ....[5]....
        /*0074*/ 	.word	0xffffffff


	//   ....[6]....
        /*0078*/ 	.word	0xffffffff


	//   ....[7]....
        /*007c*/ 	.word	0xffffffff


	//   ....[8]....
        /*0080*/ 	.word	0xffffffff


	//   ....[9]....
        /*0084*/ 	.word	0xffffffff


	//   ....[10]....
        /*0088*/ 	.word	0xffffffff


	//   ....[11]....
        /*008c*/ 	.word	0xffffffff


	//   ....[12]....
        /*0090*/ 	.word	0xffffffff


	//----- nvinfo : EIATTR_COOP_GROUP_INSTR_OFFSETS
	.align		4
.L_41:
        /*0094*/ 	.byte	0x04, 0x28
        /*0096*/ 	.short	(.L_43 - .L_42)


	//   ....[0]....
.L_42:
        /*0098*/ 	.word	0x00000090


	//   ....[1]....
        /*009c*/ 	.word	0x000004d0


	//   ....[2]....
        /*00a0*/ 	.word	0x00000640


	//   ....[3]....
        /*00a4*/ 	.word	0x00000780


	//   ....[4]....
        /*00a8*/ 	.word	0x00000880


	//   ....[5]....
        /*00ac*/ 	.word	0x000009f0


	//   ....[6]....
        /*00b0*/ 	.word	0x00000b90


	//   ....[7]....
        /*00b4*/ 	.word	0x00001c40


	//   ....[8]....
        /*00b8*/ 	.word	0x00002a20


	//   ....[9]....
        /*00bc*/ 	.word	0x00002c30


	//   ....[10]....
        /*00c0*/ 	.word	0x00002c60


	//   ....[11]....
        /*00c4*/ 	.word	0x00003610


	//   ....[12]....
        /*00c8*/ 	.word	0x00003840


	//----- nvinfo : EIATTR_VRC_CTA_INIT_COUNT
	.align		4
.L_43:
        /*00cc*/ 	.byte	0x02, 0x4a
        /*00ce*/ 	.byte	0x80
	.zero		1


	//----- nvinfo : EIATTR_SYSCALL_OFFSETS
	.align		4
        /*00d0*/ 	.byte	0x04, 0x46
        /*00d2*/ 	.short	(.L_45 - .L_44)


	//   ....[0]....
.L_44:
        /*00d4*/ 	.word	0x00004ca0


	//   ....[1]....
        /*00d8*/ 	.word	0x00004de0


	//   ....[2]....
        /*00dc*/ 	.word	0x00005540


	//----- nvinfo : EIATTR_MBARRIER_INSTR_OFFSETS
	.align		4
.L_45:
        /*00e0*/ 	.byte	0x04, 0x39
        /*00e2*/ 	.short	(.L_47 - .L_46)


	//   ....[0]....
.L_46:
        /*00e4*/ 	.word	0x000005b0
        /*00e8*/ 	.word	0x000000ff
        /*00ec*/ 	.word	0x00000000
        /*00f0*/ 	.short	0x0100
        /*00f2*/ 	.byte	0x05
	.zero		1


	//   ....[1]....
        /*00f4*/ 	.word	0x000005c0
        /*00f8*/ 	.word	0x000000ff
        /*00fc*/ 	.word	0x00000020
        /*0100*/ 	.short	0x0100
        /*0102*/ 	.byte	0x05
	.zero		1


	//   ....[2]....
        /*0104*/ 	.word	0x000005d0
        /*0108*/ 	.word	0x000000ff
        /*010c*/ 	.word	0x00000008
        /*0110*/ 	.short	0x0100
        /*0112*/ 	.byte	0x05
	.zero		1


	//   ....[3]....
        /*0114*/ 	.word	0x000005e0
        /*0118*/ 	.word	0x000000ff
        /*011c*/ 	.word	0x00000028
        /*0120*/ 	.short	0x0100
        /*0122*/ 	.byte	0x05
	.zero		1


	//   ....[4]....
        /*0124*/ 	.word	0x000005f0
        /*0128*/ 	.word	0x000000ff
        /*012c*/ 	.word	0x00000010
        /*0130*/ 	.short	0x0100
        /*0132*/ 	.byte	0x05
	.zero		1


	//   ....[5]....
        /*0134*/ 	.word	0x00000600
        /*0138*/ 	.word	0x000000ff
        /*013c*/ 	.word	0x00000030
        /*0140*/ 	.short	0x0100
        /*0142*/ 	.byte	0x05
	.zero		1


	//   ....[6]....
        /*0144*/ 	.word	0x00000610
        /*0148*/ 	.word	0x000000ff
        /*014c*/ 	.word	0x00000018
        /*0150*/ 	.short	0x0100
        /*0152*/ 	.byte	0x05
	.zero		1


	//   ....[7]....
        /*0154*/ 	.word	0x00000620
        /*0158*/ 	.word	0x000000ff
        /*015c*/ 	.word	0x00000038
        /*0160*/ 	.short	0x0100
        /*0162*/ 	.byte	0x05
	.zero		1


	//   ....[8]....
        /*0164*/ 	.word	0x00000750
        /*0168*/ 	.word	0x000000ff
        /*016c*/ 	.word	0x00000040
        /*0170*/ 	.short	0x0100
        /*0172*/ 	.byte	0x06
	.zero		1


	//   ....[9]....
        /*0174*/ 	.word	0x00000760
        /*0178*/ 	.word	0x000000ff
        /*017c*/ 	.word	0x00000048
        /*0180*/ 	.short	0x0100
        /*0182*/ 	.byte	0x06
	.zero		1


	//   ....[10]....
        /*0184*/ 	.word	0x00000850
        /*0188*/ 	.word	0x000000ff
        /*018c*/ 	.word	0x00000050
        /*0190*/ 	.short	0x0100
        /*0192*/ 	.byte	0x05
	.zero		1


	//   ....[11]....
        /*0194*/ 	.word	0x00000860
        /*0198*/ 	.word	0x000000ff
        /*019c*/ 	.word	0x00000058
        /*01a0*/ 	.short	0x0100
        /*01a2*/ 	.byte	0x05
	.zero		1


	//   ....[12]....
        /*01a4*/ 	.word	0x000009a0
        /*01a8*/ 	.word	0x000000ff
        /*01ac*/ 	.word	0x00000060
        /*01b0*/ 	.short	0x0100
        /*01b2*/ 	.byte	0x05
	.zero		1


	//   ....[13]....
        /*01b4*/ 	.word	0x000009b0
        /*01b8*/ 	.word	0x000000ff
        /*01bc*/ 	.word	0x00000070
        /*01c0*/ 	.short	0x0100
        /*01c2*/ 	.byte	0x05
	.zero		1


	//   ....[14]....
        /*01c4*/ 	.word	0x000009c0
        /*01c8*/ 	.word	0x000000ff
        /*01cc*/ 	.word	0x00000068
        /*01d0*/ 	.short	0x0100
        /*01d2*/ 	.byte	0x05
	.zero		1


	//   ....[15]....
        /*01d4*/ 	.word	0x000009d0
        /*01d8*/ 	.word	0x000000ff
        /*01dc*/ 	.word	0x00000078
        /*01e0*/ 	.short	0x0100
        /*01e2*/ 	.byte	0x05
	.zero		1


	//   ....[16]....
        /*01e4*/ 	.word	0x00000b00
        /*01e8*/ 	.word	0x000000ff
        /*01ec*/ 	.word	0x00000080
        /*01f0*/ 	.short	0x0100
        /*01f2*/ 	.byte	0x06
	.zero		1


	//   ....[17]....
        /*01f4*/ 	.word	0x00000b10
        /*01f8*/ 	.word	0x000000ff
        /*01fc*/ 	.word	0x000000a0
        /*0200*/ 	.short	0x0100
        /*0202*/ 	.byte	0x06
	.zero		1


	//   ....[18]....
        /*0204*/ 	.word	0x00000b20
        /*0208*/ 	.word	0x000000ff
        /*020c*/ 	.word	0x00000088
        /*0210*/ 	.short	0x0100
        /*0212*/ 	.byte	0x06
	.zero		1


	//   ....[19]....
        /*0214*/ 	.word	0x00000b30
        /*0218*/ 	.word	0x000000ff
        /*021c*/ 	.word	0x000000a8
        /*0220*/ 	.short	0x0100
        /*0222*/ 	.byte	0x06
	.zero		1


	//   ....[20]....
        /*0224*/ 	.word	0x00000b40
        /*0228*/ 	.word	0x000000ff
        /*022c*/ 	.word	0x00000090
        /*0230*/ 	.short	0x0100
        /*0232*/ 	.byte	0x06
	.zero		1


	//   ....[21]....
        /*0234*/ 	.word	0x00000b50
        /*0238*/ 	.word	0x000000ff
        /*023c*/ 	.word	0x000000b0
        /*0240*/ 	.short	0x0100
        /*0242*/ 	.byte	0x06
	.zero		1


	//   ....[22]....
        /*0244*/ 	.word	0x00000b60
        /*0248*/ 	.word	0x000000ff
        /*024c*/ 	.word	0x00000098
        /*0250*/ 	.short	0x0100
        /*0252*/ 	.byte	0x06
	.zero		1


	//   ....[23]....
        /*0254*/ 	.word	0x00000b70
        /*0258*/ 	.word	0x000000ff
        /*025c*/ 	.word	0x000000b8
        /*0260*/ 	.short	0x0100
        /*0262*/ 	.byte	0x06
	.zero		1


	//   ....[24]....
        /*0264*/ 	.word	0x00000c60
        /*0268*/ 	.word	0x000000ff
        /*026c*/ 	.word	0x000000c0
        /*0270*/ 	.short	0x0100
        /*0272*/ 	.byte	0x05
	.zero		1


	//   ....[25]....
        /*0274*/ 	.word	0x00000c70
        /*0278*/ 	.word	0x000000ff
        /*027c*/ 	.word	0x000000d0
        /*0280*/ 	.short	0x0100
        /*0282*/ 	.byte	0x05
	.zero		1


	//   ....[26]....
        /*0284*/ 	.word	0x00000c80
        /*0288*/ 	.word	0x000000ff
        /*028c*/ 	.word	0x000000c8
        /*0290*/ 	.short	0x0100
        /*0292*/ 	.byte	0x05
	.zero		1


	//   ....[27]....
        /*0294*/ 	.word	0x00000c90
        /*0298*/ 	.word	0x000000ff
        /*029c*/ 	.word	0x000000d8
        /*02a0*/ 	.short	0x0100
        /*02a2*/ 	.byte	0x05
	.zero		1


	//   ....[28]....
        /*02a4*/ 	.word	0x00001560
        /*02a8*/ 	.word	0x00000003
        /*02ac*/ 	.word	0x000000d0
        /*02b0*/ 	.short	0x010a
        /*02b2*/ 	.byte	0xff
	.zero		1


	//   ....[29]....
        /*02b4*/ 	.word	0x00001590
        /*02b8*/ 	.word	0x00000003
        /*02bc*/ 	.word	0x000000c0
        /*02c0*/ 	.short	0x0101
        /*02c2*/ 	.byte	0xff
	.zero		1


	//   ....[30]....
        /*02c4*/ 	.word	0x00001660
        /*02c8*/ 	.word	0x000000ff
        /*02cc*/ 	.word	0x00000020
        /*02d0*/ 	.short	0x010a
        /*02d2*/ 	.byte	0x08
	.zero		1


	//   ....[31]....
        /*02d4*/ 	.word	0x00001700
        /*02d8*/ 	.word	0x000000ff
        /*02dc*/ 	.word	0x00000020
        /*02e0*/ 	.short	0x010a
        /*02e2*/ 	.byte	0x21
	.zero		1


	//   ....[32]....
        /*02e4*/ 	.word	0x00001860
        /*02e8*/ 	.word	0x000000ff
        /*02ec*/ 	.word	0x00000020
        /*02f0*/ 	.short	0x010a
        /*02f2*/ 	.byte	0x08
	.zero		1


	//   ....[33]....
        /*02f4*/ 	.word	0x00001950
        /*02f8*/ 	.word	0x000000ff
        /*02fc*/ 	.word	0x00000058
        /*0300*/ 	.short	0x0101
        /*0302*/ 	.byte	0x04
	.zero		1


	//   ....[34]....
        /*0304*/ 	.word	0x00001970
        /*0308*/ 	.word	0x000000ff
        /*030c*/ 	.word	0x00000020
        /*0310*/ 	.short	0x010a
        /*0312*/ 	.byte	0x08
	.zero		1


	//   ....[35]....
        /*0314*/ 	.word	0x000019f0
        /*0318*/ 	.word	0x000000ff
        /*031c*/ 	.word	0x00000020
        /*0320*/ 	.short	0x010a
        /*0322*/ 	.byte	0x11
	.zero		1


	//   ....[36]....
        /*0324*/ 	.word	0x00001b50
        /*0328*/ 	.word	0x000000ff
        /*032c*/ 	.word	0x00000020
        /*0330*/ 	.short	0x010a
        /*0332*/ 	.byte	0x08
	.zero		1


	//   ....[37]....
        /*0334*/ 	.word	0x00001c70
        /*0338*/ 	.word	0x00000002
        /*033c*/ 	.word	0x00000060
        /*0340*/ 	.short	0x010a
        /*0342*/ 	.byte	0xff
	.zero		1


	//   ....[38]....
        /*0344*/ 	.word	0x00001d30
        /*0348*/ 	.word	0x00000002
        /*034c*/ 	.word	0x00000000
        /*0350*/ 	.short	0x0101
        /*0352*/ 	.byte	0xff
	.zero		1


	//   ....[39]....
        /*0354*/ 	.word	0x00002290
        /*0358*/ 	.word	0x000000ff
        /*035c*/ 	.word	0x00000000
        /*0360*/ 	.short	0x010a
        /*0362*/ 	.byte	0x05
	.zero		1


	//   ....[40]....
        /*0364*/ 	.word	0x00002320
        /*0368*/ 	.word	0x000000ff
        /*036c*/ 	.word	0x00000000
        /*0370*/ 	.short	0x010a
        /*0372*/ 	.byte	0x05
	.zero		1


	//   ....[41]....
        /*0374*/ 	.word	0x000023b0
        /*0378*/ 	.word	0x000000ff
        /*037c*/ 	.word	0x00000000
        /*0380*/ 	.short	0x010a
        /*0382*/ 	.byte	0x05
	.zero		1


	//   ....[42]....
        /*0384*/ 	.word	0x00002450
        /*0388*/ 	.word	0x00000000
        /*038c*/ 	.word	0x00000000
        /*0390*/ 	.short	0x010a
        /*0392*/ 	.byte	0xff
	.zero		1


	//   ....[43]....
        /*0394*/ 	.word	0x00002570
        /*0398*/ 	.word	0x00000000
        /*039c*/ 	.word	0x000000c0
        /*03a0*/ 	.short	0x010a
        /*03a2*/ 	.byte	0xff
	.zero		1


	//   ....[44]....
        /*03a4*/ 	.word	0x000025d0
        /*03a8*/ 	.word	0x00000004
        /*03ac*/ 	.word	0x00000000
        /*03b0*/ 	.short	0x0101
        /*03b2*/ 	.byte	0xff
	.zero		1


	//   ....[45]....
        /*03b4*/ 	.word	0x000025f0
        /*03b8*/ 	.word	0x000000ff
        /*03bc*/ 	.word	0x00000070
        /*03c0*/ 	.short	0x010a
        /*03c2*/ 	.byte	0x05
	.zero		1


	//   ....[46]....
        /*03c4*/ 	.word	0x00002710
        /*03c8*/ 	.word	0x00000000
        /*03cc*/ 	.word	0x00000060
        /*03d0*/ 	.short	0x010a
        /*03d2*/ 	.byte	0xff
	.zero		1


	//   ....[47]....
        /*03d4*/ 	.word	0x00002820
        /*03d8*/ 	.word	0x00000000
        /*03dc*/ 	.word	0x00000000
        /*03e0*/ 	.short	0x0101
        /*03e2*/ 	.byte	0xff
	.zero		1


	//   ....[48]....
        /*03e4*/ 	.word	0x000028b0
        /*03e8*/ 	.word	0x000000ff
        /*03ec*/ 	.word	0x00000070
        /*03f0*/ 	.short	0x0106
        /*03f2*/ 	.byte	0x05
	.zero		1


	//   ....[49]....
        /*03f4*/ 	.word	0x000028d0
        /*03f8*/ 	.word	0x000000ff
        /*03fc*/ 	.word	0x00000070
        /*0400*/ 	.short	0x010a
        /*0402*/ 	.byte	0x05
	.zero		1


	//   ....[50]....
        /*0404*/ 	.word	0x00002960
        /*0408*/ 	.word	0x000000ff
        /*040c*/ 	.word	0x00000070
        /*0410*/ 	.short	0x0106
        /*0412*/ 	.byte	0x04
	.zero		1


	//   ....[51]....
        /*0414*/ 	.word	0x000029a0
        /*0418*/ 	.word	0x00000000
        /*041c*/ 	.word	0x00000070
        /*0420*/ 	.short	0x010a
        /*0422*/ 	.byte	0xff
	.zero		1


	//   ....[52]....
        /*0424*/ 	.word	0x00002ea0
        /*0428*/ 	.word	0x00000000
        /*042c*/ 	.word	0x00000060
        /*0430*/ 	.short	0x010a
        /*0432*/ 	.byte	0xff
	.zero		1


	//   ....[53]....
        /*0434*/ 	.word	0x00002fa0
        /*0438*/ 	.word	0x00000003
        /*043c*/ 	.word	0x00000000
        /*0440*/ 	.short	0x0101
        /*0442*/ 	.byte	0xff
	.zero		1


	//   ....[54]....
        /*0444*/ 	.word	0x00002fb0
        /*0448*/ 	.word	0x000000ff
        /*044c*/ 	.word	0x00000000
        /*0450*/ 	.short	0x010a
        /*0452*/ 	.byte	0x04
	.zero		1


	//   ....[55]....
        /*0454*/ 	.word	0x00003030
        /*0458*/ 	.word	0x000000ff
        /*045c*/ 	.word	0x000000a0
        /*0460*/ 	.short	0x010a
        /*0462*/ 	.byte	0x08
	.zero		1


	//   ....[56]....
        /*0464*/ 	.word	0x00003110
        /*0468*/ 	.word	0x000000ff
        /*046c*/ 	.word	0x00000000
        /*0470*/ 	.short	0x010a
        /*0472*/ 	.byte	0x07
	.zero		1


	//   ....[57]....
        /*0474*/ 	.word	0x00003250
        /*0478*/ 	.word	0x000000ff
        /*047c*/ 	.word	0x00000000
        /*0480*/ 	.short	0x010a
        /*0482*/ 	.byte	0x04
	.zero		1


	//   ....[58]....
        /*0484*/ 	.word	0x00003440
        /*0488*/ 	.word	0x000000ff
        /*048c*/ 	.word	0x00000000
        /*0490*/ 	.short	0x010a
        /*0492*/ 	.byte	0x05
	.zero		1


	//   ....[59]....
        /*0494*/ 	.word	0x000034d0
        /*0498*/ 	.word	0x000000ff
        /*049c*/ 	.word	0x00000000
        /*04a0*/ 	.short	0x010a
        /*04a2*/ 	.byte	0x05
	.zero		1


	//   ....[60]....
        /*04a4*/ 	.word	0x00003560
        /*04a8*/ 	.word	0x000000ff
        /*04ac*/ 	.word	0x00000000
        /*04b0*/ 	.short	0x010a
        /*04b2*/ 	.byte	0x05
	.zero		1


	//   ....[61]....
        /*04b4*/ 	.word	0x000035f0
        /*04b8*/ 	.word	0x000000ff
        /*04bc*/ 	.word	0x00000000
        /*04c0*/ 	.short	0x010a
        /*04c2*/ 	.byte	0x07
	.zero		1


	//   ....[62]....
        /*04c4*/ 	.word	0x00003a30
        /*04c8*/ 	.word	0x00000000
        /*04cc*/ 	.word	0x00000060
        /*04d0*/ 	.short	0x010a
        /*04d2*/ 	.byte	0xff
	.zero		1


	//   ....[63]....
        /*04d4*/ 	.word	0x00003b20
        /*04d8*/ 	.word	0x00000000
        /*04dc*/ 	.word	0x00000000
        /*04e0*/ 	.short	0x0101
        /*04e2*/ 	.byte	0xff
	.zero		1


	//   ....[64]....
        /*04e4*/ 	.word	0x00003e40
        /*04e8*/ 	.word	0x000000ff
        /*04ec*/ 	.word	0x00000058
        /*04f0*/ 	.short	0x010a
        /*04f2*/ 	.byte	0x06
	.zero		1


	//   ....[65]....
        /*04f4*/ 	.word	0x00003fc0
        /*04f8*/ 	.word	0x000000ff
        /*04fc*/ 	.word	0x00000048
        /*0500*/ 	.short	0x010a
        /*0502*/ 	.byte	0x06
	.zero		1


	//   ....[66]....
        /*0504*/ 	.word	0x000042f0
        /*0508*/ 	.word	0x000000ff
        /*050c*/ 	.word	0x00000040
        /*0510*/ 	.short	0x010b
        /*0512*/ 	.byte	0x06
	.zero		1


	//   ....[67]....
        /*0514*/ 	.word	0x00004310
        /*0518*/ 	.word	0x000000ff
        /*051c*/ 	.word	0x00000000
        /*0520*/ 	.short	0x0101
        /*0522*/ 	.byte	0x25
	.zero		1


	//   ....[68]....
        /*0524*/ 	.word	0x00004350
        /*0528*/ 	.word	0x00000000
        /*052c*/ 	.word	0x00000048
        /*0530*/ 	.short	0x010a
        /*0532*/ 	.byte	0xff
	.zero		1


	//   ....[69]....
        /*0534*/ 	.word	0x000046b0
        /*0538*/ 	.word	0x00000000
        /*053c*/ 	.word	0x00000060
        /*0540*/ 	.short	0x010a
        /*0542*/ 	.byte	0xff
	.zero		1


	//   ....[70]....
        /*0544*/ 	.word	0x000047c0
        /*0548*/ 	.word	0x00000000
        /*054c*/ 	.word	0x00000000
        /*0550*/ 	.short	0x0101
        /*0552*/ 	.byte	0xff
	.zero		1


	//   ....[71]....
        /*0554*/ 	.word	0x00005170
        /*0558*/ 	.word	0x000000ff
        /*055c*/ 	.word	0x00000040
        /*0560*/ 	.short	0x010a
        /*0562*/ 	.byte	0x2b
	.zero		1


	//   ....[72]....
        /*0564*/ 	.word	0x00005190
        /*0568*/ 	.word	0x0000005c
        /*056c*/ 	.word	0x00000080
        /*0570*/ 	.short	0x010a
        /*0572*/ 	.byte	0xff
	.zero		1


	//   ....[73]....
        /*0574*/ 	.word	0x000052e0
        /*0578*/ 	.word	0x000000ff
        /*057c*/ 	.word	0x00000040
        /*0580*/ 	.short	0x010a
        /*0582*/ 	.byte	0x2b
	.zero		1


	//   ....[74]....
        /*0584*/ 	.word	0x000053c0
        /*0588*/ 	.word	0x000000ff
        /*058c*/ 	.word	0x00000000
        /*0590*/ 	.short	0x0101
        /*0592*/ 	.byte	0x04
	.zero		1


	//   ....[75]....
        /*0594*/ 	.word	0x00005420
        /*0598*/ 	.word	0x0000005c
        /*059c*/ 	.word	0x00000080
        /*05a0*/ 	.short	0x010a
        /*05a2*/ 	.byte	0xff
	.zero		1


	//   ....[76]....
        /*05a4*/ 	.word	0x000057f0
        /*05a8*/ 	.word	0x000000ff
        /*05ac*/ 	.word	0x00000000
        /*05b0*/ 	.short	0x0101
        /*05b2*/ 	.byte	0x05
	.zero		1


	//   ....[77]....
        /*05b4*/ 	.word	0x00006080
        /*05b8*/ 	.word	0x00000003
        /*05bc*/ 	.word	0x000000d0
        /*05c0*/ 	.short	0x010a
        /*05c2*/ 	.byte	0xff
	.zero		1


	//   ....[78]....
        /*05c4*/ 	.word	0x000060e0
        /*05c8*/ 	.word	0x00000002
        /*05cc*/ 	.word	0x00000020
        /*05d0*/ 	.short	0x010a
        /*05d2*/ 	.byte	0xff
	.zero		1


	//   ....[79]....
        /*05d4*/ 	.word	0x00006140
        /*05d8*/ 	.word	0x00000002
        /*05dc*/ 	.word	0x00000020
        /*05e0*/ 	.short	0x010a
        /*05e2*/ 	.byte	0xff
	.zero		1


	//   ....[80]....
        /*05e4*/ 	.word	0x00006190
        /*05e8*/ 	.word	0x00000002
        /*05ec*/ 	.word	0x00000060
        /*05f0*/ 	.short	0x010a
        /*05f2*/ 	.byte	0xff
	.zero		1


	//   ....[81]....
        /*05f4*/ 	.word	0x000061f0
        /*05f8*/ 	.word	0x00000000
        /*05fc*/ 	.word	0x00000000
        /*0600*/ 	.short	0x010a
        /*0602*/ 	.byte	0xff
	.zero		1


	//   ....[82]....
        /*0604*/ 	.word	0x00006250
        /*0608*/ 	.word	0x00000000
        /*060c*/ 	.word	0x00000000
        /*0610*/ 	.short	0x010a
        /*0612*/ 	.byte	0xff
	.zero		1


	//   ....[83]....
        /*0614*/ 	.word	0x000062b0
        /*0618*/ 	.word	0x00000000
        /*061c*/ 	.word	0x00000000
        /*0620*/ 	.short	0x010a
        /*0622*/ 	.byte	0xff
	.zero		1


	//   ....[84]....
        /*0624*/ 	.word	0x00006300
        /*0628*/ 	.word	0x00000000
        /*062c*/ 	.word	0x000000c0
        /*0630*/ 	.short	0x010a
        /*0632*/ 	.byte	0xff
	.zero		1


	//   ....[85]....
        /*0634*/ 	.word	0x00006360
        /*0638*/ 	.word	0x00000000
        /*063c*/ 	.word	0x00000070
        /*0640*/ 	.short	0x010a
        /*0642*/ 	.byte	0xff
	.zero		1


	//   ....[86]....
        /*0644*/ 	.word	0x000063b0
        /*0648*/ 	.word	0x00000000
        /*064c*/ 	.word	0x00000060
        /*0650*/ 	.short	0x010a
        /*0652*/ 	.byte	0xff
	.zero		1


	//   ....[87]....
        /*0654*/ 	.word	0x00006410
        /*0658*/ 	.word	0x00000000
        /*065c*/ 	.word	0x00000070
        /*0660*/ 	.short	0x010a
        /*0662*/ 	.byte	0xff
	.zero		1


	//   ....[88]....
        /*0664*/ 	.word	0x00006460
        /*0668*/ 	.word	0x00000000
        /*066c*/ 	.word	0x00000060
        /*0670*/ 	.short	0x010a
        /*0672*/ 	.byte	0xff
	.zero		1


	//   ....[89]....
        /*0674*/ 	.word	0x000064c0
        /*0678*/ 	.word	0x00000003
        /*067c*/ 	.word	0x000000a0
        /*0680*/ 	.short	0x010a
        /*0682*/ 	.byte	0xff
	.zero		1


	//   ....[90]....
        /*0684*/ 	.word	0x00006520
        /*0688*/ 	.word	0x00000000
        /*068c*/ 	.word	0x00000000
        /*0690*/ 	.short	0x010a
        /*0692*/ 	.byte	0xff
	.zero		1


	//   ....[91]....
        /*0694*/ 	.word	0x00006580
        /*0698*/ 	.word	0x00000000
        /*069c*/ 	.word	0x00000000
        /*06a0*/ 	.short	0x010a
        /*06a2*/ 	.byte	0xff
	.zero		1


	//   ....[92]....
        /*06a4*/ 	.word	0x000065e0
        /*06a8*/ 	.word	0x00000000
        /*06ac*/ 	.word	0x00000000
        /*06b0*/ 	.short	0x010a
        /*06b2*/ 	.byte	0xff
	.zero		1


	//   ....[93]....
        /*06b4*/ 	.word	0x00006640
        /*06b8*/ 	.word	0x00000000
        /*06bc*/ 	.word	0x00000000
        /*06c0*/ 	.short	0x010a
        /*06c2*/ 	.byte	0xff
	.zero		1


	//   ....[94]....
        /*06c4*/ 	.word	0x000066a0
        /*06c8*/ 	.word	0x00000000
        /*06cc*/ 	.word	0x00000000
        /*06d0*/ 	.short	0x010a
        /*06d2*/ 	.byte	0xff
	.zero		1


	//   ....[95]....
        /*06d4*/ 	.word	0x000066f0
        /*06d8*/ 	.word	0x00000000
        /*06dc*/ 	.word	0x00000060
        /*06e0*/ 	.short	0x010a
        /*06e2*/ 	.byte	0xff
	.zero		1


	//   ....[96]....
        /*06e4*/ 	.word	0x00006750
        /*06e8*/ 	.word	0x00000000
        /*06ec*/ 	.word	0x00000058
        /*06f0*/ 	.short	0x010a
        /*06f2*/ 	.byte	0xff
	.zero		1


	//   ....[97]....
        /*06f4*/ 	.word	0x000067b0
        /*06f8*/ 	.word	0x00000003
        /*06fc*/ 	.word	0x00000048
        /*0700*/ 	.short	0x010a
        /*0702*/ 	.byte	0xff
	.zero		1


	//   ....[98]....
        /*0704*/ 	.word	0x00006800
        /*0708*/ 	.word	0x00000000
        /*070c*/ 	.word	0x00000060
        /*0710*/ 	.short	0x010a
        /*0712*/ 	.byte	0xff
	.zero		1


	//   ....[99]....
        /*0714*/ 	.word	0x00006860
        /*0718*/ 	.word	0x00000000
        /*071c*/ 	.word	0x00000040
        /*0720*/ 	.short	0x010a
        /*0722*/ 	.byte	0xff
	.zero		1


	//   ....[100]....
        /*0724*/ 	.word	0x000068b0
        /*0728*/ 	.word	0x0000005c
        /*072c*/ 	.word	0x00000080
        /*0730*/ 	.short	0x010a
        /*0732*/ 	.byte	0xff
	.zero		1


	//----- nvinfo : EIATTR_NUM_MBARRIERS
	.align		4
.L_47:
        /*0734*/ 	.byte	0x03, 0x38
        /*0736*/ 	.short	0x001c


	//----- nvinfo : EIATTR_EXIT_INSTR_OFFSETS
	.align		4
        /*0738*/ 	.byte	0x04, 0x1c
        /*073a*/ 	.short	(.L_49 - .L_48)


	//   ....[0]....
.L_48:
        /*073c*/ 	.word	0x00002480


	//   ....[1]....
        /*0740*/ 	.word	0x00002970


	//   ....[2]....
        /*0744*/ 	.word	0x000029d0


	//   ....[3]....
        /*0748*/ 	.word	0x00003850


	//   ....[4]....
        /*074c*/ 	.word	0x00004380


	//   ....[5]....
        /*0750*/ 	.word	0x000043c0


	//   ....[6]....
        /*0754*/ 	.word	0x00006070


	//----- nvinfo : EIATTR_MAX_THREADS
	.align		4
.L_49:
        /*0758*/ 	.byte	0x04, 0x05
        /*075a*/ 	.short	(.L_51 - .L_50)
.L_50:
        /*075c*/ 	.word	0x00000100
        /*0760*/ 	.word	0x00000001
        /*0764*/ 	.word	0x00000001


	//----- nvinfo : EIATTR_CRS_STACK_SIZE
	.align		4
.L_51:
        /*0768*/ 	.byte	0x04, 0x1e
        /*076a*/ 	.short	(.L_53 - .L_52)
.L_52:
        /*076c*/ 	.word	0x00000000


	//----- nvinfo : EIATTR_CBANK_PARAM_SIZE
	.align		4
.L_53:
        /*0770*/ 	.byte	0x03, 0x19
        /*0772*/ 	.short	0x0800


	//----- nvinfo : EIATTR_PARAM_CBANK
	.align		4
        /*0774*/ 	.byte	0x04, 0x0a
        /*0776*/ 	.short	(.L_55 - .L_54)
	.align		4
.L_54:
        /*0778*/ 	.word	index@(.nv.constant0._ZN7cutlass13device_kernelINS_4gemm6kernel13GemmUniversalIN4cute5tupleIJiiiiEEENS1_10collective13CollectiveMmaINS1_35MainloopSm100TmaUmmaWarpSpecializedILi4ELi2ELi4ENS5_IJNS4_1CILi1EEESB_SB_EEEEENS5_IJNSA_ILi64EEESE_SE_EEENS_12float_e4m3_tENS5_IJlSB_lEEESG_SH_NS4_8TiledMMAINS4_8MMA_AtomIJNS4_10MMA_TraitsINS4_19SM100_MMA_F8F6F4_SSEJSG_SG_fSE_SE_NS4_17integral_constantINS4_4UMMA5MajorELSO_0EEESP_NSM_INSN_7ScaleInELSQ_0EEESR_EEEEEENS4_6LayoutISC_NS5_IJNSA_ILi0EEESV_SV_EEEEENS5_IJNS4_10UnderscoreESY_SY_EEEEENS4_13SM90_TMA_LOADENS4_14ComposedLayoutINS4_7SwizzleILi2ELi4ELi3EEENS4_18smem_ptr_flag_bitsILi8EEENSU_INS5_IJNSA_ILi8EEESE_EEENS5_IJSE_SB_EEEEEEEvNS4_8identityES11_S1B_vS1C_EENS_8epilogue10collective18CollectiveEpilogueINS1E_23Sm100TmaWarpSpecializedILi1ELi1ELi32ELb0ELb0EEEJSF_NS5_IJNSU_ISE_SB_EES1J_EEESG_SH_SG_SH_NS1E_6fusion15FusionCallbacksIS1I_NS1L_17LinearCombinationISG_fSG_fLNS_15FloatRoundStyleE2EEESF_S1K_JEEENS4_5SM1004TMEM4LOAD26SM100_TMEM_LOAD_16dp32b32xES11_S1B_NS4_39AutoVectorizingCopyWithAssumedAlignmentILi128EEENS4_14SM90_TMA_STOREES1B_S1W_S1W_EEEvvEEEEvNT_6ParamsE)
        /*077c*/ 	.short	0x0380
        /*077e*/ 	.short	0x0800


	//----- nvinfo : EIATTR_SW_WAR
	.align		4
.L_55:
        /*0780*/ 	.byte	0x04, 0x36
        /*0782*/ 	.short	(.L_57 - .L_56)
.L_56:
        /*0784*/ 	.word	0x00000008
.L_57:


//--------------------- .nv.callgraph             --------------------------
	.section	.nv.callgraph,"",@"SHT_CUDA_CALLGRAPH"
	.align	4
	.sectionentsize	8
	.align		4
        /*0000*/ 	.word	0x00000000
	.align		4
        /*0004*/ 	.word	0xffffffff
	.align		4
        /*0008*/ 	.word	index@(_ZN7cutlass13device_kernelINS_4gemm6kernel13GemmUniversalIN4cute5tupleIJiiiiEEENS1_10collective13CollectiveMmaINS1_35MainloopSm100TmaUmmaWarpSpecializedILi4ELi2ELi4ENS5_IJNS4_1CILi1EEESB_SB_EEEEENS5_IJNSA_ILi64EEESE_SE_EEENS_12float_e4m3_tENS5_IJlSB_lEEESG_SH_NS4_8TiledMMAINS4_8MMA_AtomIJNS4_10MMA_TraitsINS4_19SM100_MMA_F8F6F4_SSEJSG_SG_fSE_SE_NS4_17integral_constantINS4_4UMMA5MajorELSO_0EEESP_NSM_INSN_7ScaleInELSQ_0EEESR_EEEEEENS4_6LayoutISC_NS5_IJNSA_ILi0EEESV_SV_EEEEENS5_IJNS4_10UnderscoreESY_SY_EEEEENS4_13SM90_TMA_LOADENS4_14ComposedLayoutINS4_7SwizzleILi2ELi4ELi3EEENS4_18smem_ptr_flag_bitsILi8EEENSU_INS5_IJNSA_ILi8EEESE_EEENS5_IJSE_SB_EEEEEEEvNS4_8identityES11_S1B_vS1C_EENS_8epilogue10collective18CollectiveEpilogueINS1E_23Sm100TmaWarpSpecializedILi1ELi1ELi32ELb0ELb0EEEJSF_NS5_IJNSU_ISE_SB_EES1J_EEESG_SH_SG_SH_NS1E_6fusion15FusionCallbacksIS1I_NS1L_17LinearCombinationISG_fSG_fLNS_15FloatRoundStyleE2EEESF_S1K_JEEENS4_5SM1004TMEM4LOAD26SM100_TMEM_LOAD_16dp32b32xES11_S1B_NS4_39AutoVectorizingCopyWithAssumedAlignmentILi128EEENS4_14SM90_TMA_STOREES1B_S1W_S1W_EEEvvEEEEvNT_6ParamsE)
	.align		4
        /*000c*/ 	.word	index@(__assertfail)
	.align		4
        /*0010*/ 	.word	0x00000000
	.align		4
        /*0014*/ 	.word	0xfffffffe
	.align		4
        /*0018*/ 	.word	0x00000000
	.align		4
        /*001c*/ 	.word	0xfffffffd
	.align		4
        /*0020*/ 	.word	0x00000000
	.align		4
        /*0024*/ 	.word	0xfffffffc


//--------------------- .nv.constant4             --------------------------
	.section	.nv.constant4,"a",@progbits
	.align	8
	.align		8
.nv.constant4:
        /*0000*/ 	.dword	__assertfail
	.align		8
        /*0008*/ 	.dword	__unnamed_1
	.align		8
        /*0010*/ 	.dword	__unnamed_2
	.align		8
        /*0018*/ 	.dword	_ZN39_INTERNAL_693a87e7_4_k_cu_87cc2073_76804cuda3std3__45__cpo5beginE
	.align		8
        /*0020*/ 	.dword	_ZN39_INTERNAL_693a87e7_4_k_cu_87cc2073_76804cuda3std3__45__cpo3endE
	.align		8
        /*0028*/ 	.dword	_ZN39_INTERNAL_693a87e7_4_k_cu_87cc2073_76804cuda3std3__45__cpo6cbeginE
	.align		8
        /*0030*/ 	.dword	_ZN39_INTERNAL_693a87e7_4_k_cu_87cc2073_76804cuda3std3__45__cpo4cendE
	.align		8
        /*0038*/ 	.dword	_ZN39_INTERNAL_693a87e7_4_k_cu_87cc2073_76804cuda3std3__441_GLOBAL__N__693a87e7_4_k_cu_87cc2073_76806ignoreE
	.align		8
        /*0040*/ 	.dword	_ZN39_INTERNAL_693a87e7_4_k_cu_87cc2073_76804cuda3std3__419piecewise_constructE
	.align		8
        /*0048*/ 	.dword	_ZN39_INTERNAL_693a87e7_4_k_cu_87cc2073_76804cuda3std3__48in_placeE
	.align		8
        /*0050*/ 	.dword	_ZN39_INTERNAL_693a87e7_4_k_cu_87cc2073_76804cuda3std6ranges3__45__cpo4swapE
	.align		8
        /*0058*/ 	.dword	_ZN39_INTERNAL_693a87e7_4_k_cu_87cc2073_76804cuda3std6ranges3__45__cpo9iter_moveE
	.align		8
        /*0060*/ 	.dword	_ZN39_INTERNAL_693a87e7_4_k_cu_87cc2073_76804cute7productE
	.align		8
        /*0068*/ 	.dword	_ZN39_INTERNAL_693a87e7_4_k_cu_87cc2073_76804cute1_E
	.align		8
        /*0070*/ 	.dword	$str$25
	.align		8
        /*0078*/ 	.dword	$str$26
	.align		8
        /*0080*/ 	.dword	$str$27
	.align		8
        /*0088*/ 	.dword	$str$28


//--------------------- .text._ZN7cutlass13device_kernelINS_4gemm6kernel13GemmUniversalIN4cute5tupleIJiiiiEEENS1_10collective13CollectiveMmaINS1_35MainloopSm100TmaUmmaWarpSpecializedILi4ELi2ELi4ENS5_IJNS4_1CILi1EEESB_SB_EEEEENS5_IJNSA_ILi64EEESE_SE_EEENS_12float_e4m3_tENS5_IJlSB_lEEESG_SH_NS4_8TiledMMAINS4_8MMA_AtomIJNS4_10MMA_TraitsINS4_19SM100_MMA_F8F6F4_SSEJSG_SG_fSE_SE_NS4_17integral_constantINS4_4UMMA5MajorELSO_0EEESP_NSM_INSN_7ScaleInELSQ_0EEESR_EEEEEENS4_6LayoutISC_NS5_IJNSA_ILi0EEESV_SV_EEEEENS5_IJNS4_10UnderscoreESY_SY_EEEEENS4_13SM90_TMA_LOADENS4_14ComposedLayoutINS4_7SwizzleILi2ELi4ELi3EEENS4_18smem_ptr_flag_bitsILi8EEENSU_INS5_IJNSA_ILi8EEESE_EEENS5_IJSE_SB_EEEEEEEvNS4_8identityES11_S1B_vS1C_EENS_8epilogue10collective18CollectiveEpilogueINS1E_23Sm100TmaWarpSpecializedILi1ELi1ELi32ELb0ELb0EEEJSF_NS5_IJNSU_ISE_SB_EES1J_EEESG_SH_SG_SH_NS1E_6fusion15FusionCallbacksIS1I_NS1L_17LinearCombinationISG_fSG_fLNS_15FloatRoundStyleE2EEESF_S1K_JEEENS4_5SM1004TMEM4LOAD26SM100_TMEM_LOAD_16dp32b32xES11_S1B_NS4_39AutoVectorizingCopyWithAssumedAlignmentILi128EEENS4_14SM90_TMA_STOREES1B_S1W_S1W_EEEvvEEEEvNT_6ParamsE --------------------------
	.section	.text._ZN7cutlass13device_kernelINS_4gemm6kernel13GemmUniversalIN4cute5tupleIJiiiiEEENS1_10collective13CollectiveMmaINS1_35MainloopSm100TmaUmmaWarpSpecializedILi4ELi2ELi4ENS5_IJNS4_1CILi1EEESB_SB_EEEEENS5_IJNSA_ILi64EEESE_SE_EEENS_12float_e4m3_tENS5_IJlSB_lEEESG_SH_NS4_8TiledMMAINS4_8MMA_AtomIJNS4_10MMA_TraitsINS4_19SM100_MMA_F8F6F4_SSEJSG_SG_fSE_SE_NS4_17integral_constantINS4_4UMMA5MajorELSO_0EEESP_NSM_INSN_7ScaleInELSQ_0EEESR_EEEEEENS4_6LayoutISC_NS5_IJNSA_ILi0EEESV_SV_EEEEENS5_IJNS4_10UnderscoreESY_SY_EEEEENS4_13SM90_TMA_LOADENS4_14ComposedLayoutINS4_7SwizzleILi2ELi4ELi3EEENS4_18smem_ptr_flag_bitsILi8EEENSU_INS5_IJNSA_ILi8EEESE_EEENS5_IJSE_SB_EEEEEEEvNS4_8identityES11_S1B_vS1C_EENS_8epilogue10collective18CollectiveEpilogueINS1E_23Sm100TmaWarpSpecializedILi1ELi1ELi32ELb0ELb0EEEJSF_NS5_IJNSU_ISE_SB_EES1J_EEESG_SH_SG_SH_NS1E_6fusion15FusionCallbacksIS1I_NS1L_17LinearCombinationISG_fSG_fLNS_15FloatRoundStyleE2EEESF_S1K_JEEENS4_5SM1004TMEM4LOAD26SM100_TMEM_LOAD_16dp32b32xES11_S1B_NS4_39AutoVectorizingCopyWithAssumedAlignmentILi128EEENS4_14SM90_TMA_STOREES1B_S1W_S1W_EEEvvEEEEvNT_6ParamsE,"ax",@progbits
	.align	128
.text._ZN7cutlass13device_kernelINS_4gemm6kernel13GemmUniversalIN4cute5tupleIJiiiiEEENS1_10collective13CollectiveMmaINS1_35MainloopSm100TmaUmmaWarpSpecializedILi4ELi2ELi4ENS5_IJNS4_1CILi1EEESB_SB_EEEEENS5_IJNSA_ILi64EEESE_SE_EEENS_12float_e4m3_tENS5_IJlSB_lEEESG_SH_NS4_8TiledMMAINS4_8MMA_AtomIJNS4_10MMA_TraitsINS4_19SM100_MMA_F8F6F4_SSEJSG_SG_fSE_SE_NS4_17integral_constantINS4_4UMMA5MajorELSO_0EEESP_NSM_INSN_7ScaleInELSQ_0EEESR_EEEEEENS4_6LayoutISC_NS5_IJNSA_ILi0EEESV_SV_EEEEENS5_IJNS4_10UnderscoreESY_SY_EEEEENS4_13SM90_TMA_LOADENS4_14ComposedLayoutINS4_7SwizzleILi2ELi4ELi3EEENS4_18smem_ptr_flag_bitsILi8EEENSU_INS5_IJNSA_ILi8EEESE_EEENS5_IJSE_SB_EEEEEEEvNS4_8identityES11_S1B_vS1C_EENS_8epilogue10collective18CollectiveEpilogueINS1E_23Sm100TmaWarpSpecializedILi1ELi1ELi32ELb0ELb0EEEJSF_NS5_IJNSU_ISE_SB_EES1J_EEESG_SH_SG_SH_NS1E_6fusion15FusionCallbacksIS1I_NS1L_17LinearCombinationISG_fSG_fLNS_15FloatRoundStyleE2EEESF_S1K_JEEENS4_5SM1004TMEM4LOAD26SM100_TMEM_LOAD_16dp32b32xES11_S1B_NS4_39AutoVectorizingCopyWithAssumedAlignmentILi128EEENS4_14SM90_TMA_STOREES1B_S1W_S1W_EEEvvEEEEvNT_6ParamsE:
        .type           _ZN7cutlass13device_kernelINS_4gemm6kernel13GemmUniversalIN4cute5tupleIJiiiiEEENS1_10collective13CollectiveMmaINS1_35MainloopSm100TmaUmmaWarpSpecializedILi4ELi2ELi4ENS5_IJNS4_1CILi1EEESB_SB_EEEEENS5_IJNSA_ILi64EEESE_SE_EEENS_12float_e4m3_tENS5_IJlSB_lEEESG_SH_NS4_8TiledMMAINS4_8MMA_AtomIJNS4_10MMA_TraitsINS4_19SM100_MMA_F8F6F4_SSEJSG_SG_fSE_SE_NS4_17integral_constantINS4_4UMMA5MajorELSO_0EEESP_NSM_INSN_7ScaleInELSQ_0EEESR_EEEEEENS4_6LayoutISC_NS5_IJNSA_ILi0EEESV_SV_EEEEENS5_IJNS4_10UnderscoreESY_SY_EEEEENS4_13SM90_TMA_LOADENS4_14ComposedLayoutINS4_7SwizzleILi2ELi4ELi3EEENS4_18smem_ptr_flag_bitsILi8EEENSU_INS5_IJNSA_ILi8EEESE_EEENS5_IJSE_SB_EEEEEEEvNS4_8identityES11_S1B_vS1C_EENS_8epilogue10collective18CollectiveEpilogueINS1E_23Sm100TmaWarpSpecializedILi1ELi1ELi32ELb0ELb0EEEJSF_NS5_IJNSU_ISE_SB_EES1J_EEESG_SH_SG_SH_NS1E_6fusion15FusionCallbacksIS1I_NS1L_17LinearCombinationISG_fSG_fLNS_15FloatRoundStyleE2EEESF_S1K_JEEENS4_5SM1004TMEM4LOAD26SM100_TMEM_LOAD_16dp32b32xES11_S1B_NS4_39AutoVectorizingCopyWithAssumedAlignmentILi128EEENS4_14SM90_TMA_STOREES1B_S1W_S1W_EEEvvEEEEvNT_6ParamsE,@function
        .size           _ZN7cutlass13device_kernelINS_4gemm6kernel13GemmUniversalIN4cute5tupleIJiiiiEEENS1_10collective13CollectiveMmaINS1_35MainloopSm100TmaUmmaWarpSpecializedILi4ELi2ELi4ENS5_IJNS4_1CILi1EEESB_SB_EEEEENS5_IJNSA_ILi64EEESE_SE_EEENS_12float_e4m3_tENS5_IJlSB_lEEESG_SH_NS4_8TiledMMAINS4_8MMA_AtomIJNS4_10MMA_TraitsINS4_19SM100_MMA_F8F6F4_SSEJSG_SG_fSE_SE_NS4_17integral_constantINS4_4UMMA5MajorELSO_0EEESP_NSM_INSN_7ScaleInELSQ_0EEESR_EEEEEENS4_6LayoutISC_NS5_IJNSA_ILi0EEESV_SV_EEEEENS5_IJNS4_10UnderscoreESY_SY_EEEEENS4_13SM90_TMA_LOADENS4_14ComposedLayoutINS4_7SwizzleILi2ELi4ELi3EEENS4_18smem_ptr_flag_bitsILi8EEENSU_INS5_IJNSA_ILi8EEESE_EEENS5_IJSE_SB_EEEEEEEvNS4_8identityES11_S1B_vS1C_EENS_8epilogue10collective18CollectiveEpilogueINS1E_23Sm100TmaWarpSpecializedILi1ELi1ELi32ELb0ELb0EEEJSF_NS5_IJNSU_ISE_SB_EES1J_EEESG_SH_SG_SH_NS1E_6fusion15FusionCallbacksIS1I_NS1L_17LinearCombinationISG_fSG_fLNS_15FloatRoundStyleE2EEESF_S1K_JEEENS4_5SM1004TMEM4LOAD26SM100_TMEM_LOAD_16dp32b32xES11_S1B_NS4_39AutoVectorizingCopyWithAssumedAlignmentILi128EEENS4_14SM90_TMA_STOREES1B_S1W_S1W_EEEvvEEEEvNT_6ParamsE,(.L_x_128 - _ZN7cutlass13device_kernelINS_4gemm6kernel13GemmUniversalIN4cute5tupleIJiiiiEEENS1_10collective13CollectiveMmaINS1_35MainloopSm100TmaUmmaWarpSpecializedILi4ELi2ELi4ENS5_IJNS4_1CILi1EEESB_SB_EEEEENS5_IJNSA_ILi64EEESE_SE_EEENS_12float_e4m3_tENS5_IJlSB_lEEESG_SH_NS4_8TiledMMAINS4_8MMA_AtomIJNS4_10MMA_TraitsINS4_19SM100_MMA_F8F6F4_SSEJSG_SG_fSE_SE_NS4_17integral_constantINS4_4UMMA5MajorELSO_0EEESP_NSM_INSN_7ScaleInELSQ_0EEESR_EEEEEENS4_6LayoutISC_NS5_IJNSA_ILi0EEESV_SV_EEEEENS5_IJNS4_10UnderscoreESY_SY_EEEEENS4_13SM90_TMA_LOADENS4_14ComposedLayoutINS4_7SwizzleILi2ELi4ELi3EEENS4_18smem_ptr_flag_bitsILi8EEENSU_INS5_IJNSA_ILi8EEESE_EEENS5_IJSE_SB_EEEEEEEvNS4_8identityES11_S1B_vS1C_EENS_8epilogue10collective18CollectiveEpilogueINS1E_23Sm100TmaWarpSpecializedILi1ELi1ELi32ELb0ELb0EEEJSF_NS5_IJNSU_ISE_SB_EES1J_EEESG_SH_SG_SH_NS1E_6fusion15FusionCallbacksIS1I_NS1L_17LinearCombinationISG_fSG_fLNS_15FloatRoundStyleE2EEESF_S1K_JEEENS4_5SM1004TMEM4LOAD26SM100_TMEM_LOAD_16dp32b32xES11_S1B_NS4_39AutoVectorizingCopyWithAssumedAlignmentILi128EEENS4_14SM90_TMA_STOREES1B_S1W_S1W_EEEvvEEEEvNT_6ParamsE)
        .other          _ZN7cutlass13device_kernelINS_4gemm6kernel13GemmUniversalIN4cute5tupleIJiiiiEEENS1_10collective13CollectiveMmaINS1_35MainloopSm100TmaUmmaWarpSpecializedILi4ELi2ELi4ENS5_IJNS4_1CILi1EEESB_SB_EEEEENS5_IJNSA_ILi64EEESE_SE_EEENS_12float_e4m3_tENS5_IJlSB_lEEESG_SH_NS4_8TiledMMAINS4_8MMA_AtomIJNS4_10MMA_TraitsINS4_19SM100_MMA_F8F6F4_SSEJSG_SG_fSE_SE_NS4_17integral_constantINS4_4UMMA5MajorELSO_0EEESP_NSM_INSN_7ScaleInELSQ_0EEESR_EEEEEENS4_6LayoutISC_NS5_IJNSA_ILi0EEESV_SV_EEEEENS5_IJNS4_10UnderscoreESY_SY_EEEEENS4_13SM90_TMA_LOADENS4_14ComposedLayoutINS4_7SwizzleILi2ELi4ELi3EEENS4_18smem_ptr_flag_bitsILi8EEENSU_INS5_IJNSA_ILi8EEESE_EEENS5_IJSE_SB_EEEEEEEvNS4_8identityES11_S1B_vS1C_EENS_8epilogue10collective18CollectiveEpilogueINS1E_23Sm100TmaWarpSpecializedILi1ELi1ELi32ELb0ELb0EEEJSF_NS5_IJNSU_ISE_SB_EES1J_EEESG_SH_SG_SH_NS1E_6fusion15FusionCallbacksIS1I_NS1L_17LinearCombinationISG_fSG_fLNS_15FloatRoundStyleE2EEESF_S1K_JEEENS4_5SM1004TMEM4LOAD26SM100_TMEM_LOAD_16dp32b32xES11_S1B_NS4_39AutoVectorizingCopyWithAssumedAlignmentILi128EEENS4_14SM90_TMA_STOREES1B_S1W_S1W_EEEvvEEEEvNT_6ParamsE,@"STO_CUDA_ENTRY STV_DEFAULT"
_ZN7cutlass13device_kernelINS_4gemm6kernel13GemmUniversalIN4cute5tupleIJiiiiEEENS1_10collective13CollectiveMmaINS1_35MainloopSm100TmaUmmaWarpSpecializedILi4ELi2ELi4ENS5_IJNS4_1CILi1EEESB_SB_EEEEENS5_IJNSA_ILi64EEESE_SE_EEENS_12float_e4m3_tENS5_IJlSB_lEEESG_SH_NS4_8TiledMMAINS4_8MMA_AtomIJNS4_10MMA_TraitsINS4_19SM100_MMA_F8F6F4_SSEJSG_SG_fSE_SE_NS4_17integral_constantINS4_4UMMA5MajorELSO_0EEESP_NSM_INSN_7ScaleInELSQ_0EEESR_EEEEEENS4_6LayoutISC_NS5_IJNSA_ILi0EEESV_SV_EEEEENS5_IJNS4_10UnderscoreESY_SY_EEEEENS4_13SM90_TMA_LOADENS4_14ComposedLayoutINS4_7SwizzleILi2ELi4ELi3EEENS4_18smem_ptr_flag_bitsILi8EEENSU_INS5_IJNSA_ILi8EEESE_EEENS5_IJSE_SB_EEEEEEEvNS4_8identityES11_S1B_vS1C_EENS_8epilogue10collective18CollectiveEpilogueINS1E_23Sm100TmaWarpSpecializedILi1ELi1ELi32ELb0ELb0EEEJSF_NS5_IJNSU_ISE_SB_EES1J_EEESG_SH_SG_SH_NS1E_6fusion15FusionCallbacksIS1I_NS1L_17LinearCombinationISG_fSG_fLNS_15FloatRoundStyleE2EEESF_S1K_JEEENS4_5SM1004TMEM4LOAD26SM100_TMEM_LOAD_16dp32b32xES11_S1B_NS4_39AutoVectorizingCopyWithAssumedAlignmentILi128EEENS4_14SM90_TMA_STOREES1B_S1W_S1W_EEEvvEEEEvNT_6ParamsE:
[----:B------:R-:W1:Y:S01]  /*0000*/  LDC R1, c[0x0][0x37c] ;  /* 0x0000df00ff017b82 */ /* 0x000e620000000800 */
[----:B------:R-:W2:Y:S01]  /*0010*/  S2R R101, SR_TID.X ;  /* 0x0000000000657919 */ /* 0x000ea20000002100 */
[----:B------:R-:W3:Y:S01]  /*0020*/  LDCU.64 UR4, c[0x0][0x890] ;  /* 0x00011200ff0477ac */ /* 0x000ee20008000a00 */
[----:B------:R-:W-:Y:S02]  /*0030*/  PRMT R96, RZ, 0x7610, R96 ;  /* 0x00007610ff607816 */ /* 0x000fe40000000060 */
[----:B------:R-:W-:Y:S01]  /*0040*/  ELECT P5, URZ, PT ;  /* 0x0000000000ff782f */ /* 0x000fe200038a0000 */
[----:B------:R-:W4:Y:S01]  /*0050*/  LDCU.64 UR40, c[0x0][0x358] ;  /* 0x00006b00ff2877ac */ /* 0x000f220008000a00 */
[----:B---3--:R-:W-:-:S04]  /*0060*/  UISETP.NE.U32.AND UP0, UPT, UR4, URZ, UPT ;  /* 0x000000ff0400728c */ /* 0x008fc8000bf05070 */
[----:B------:R-:W-:Y:S01]  /*0070*/  UISETP.NE.AND.EX UP0, UPT, UR5, URZ, UPT, UP0 ;  /* 0x000000ff0500728c */ /* 0x000fe2000bf05300 */
[----:B--2---:R-:W-:-:S05]  /*0080*/  SHF.R.U32.HI R104, RZ, 0x5, R101 ;  /* 0x00000005ff687819 */ /* 0x004fca0000011665 */
[----:B------:R-:W2:Y:S02]  /*0090*/  SHFL.IDX PT, R0, R104, RZ, 0x1f ;  /* 0x00001fff68007589 */ /* 0x000ea400000e0000 */
[----:B--2---:R-:W-:Y:S01]  /*00a0*/  R2UR UR8, R0 ;  /* 0x00000000000872ca */ /* 0x004fe200000e0000 */
[----:B-1--4-:R-:W-:-:S14]  /*00b0*/  BRA.U UP0, `(.L_x_0) ;  /* 0x00000001002c7547 */ /* 0x012fdc000b800000 */
[----:B------:R-:W1:Y:S02]  /*00c0*/  LDCU.64 UR6, c[0x0][0x888] ;  /* 0x00011100ff0677ac */ /* 0x000e640008000a00 */
[----:B-1----:R-:W-:-:S04]  /*00d0*/  UISETP.NE.U32.AND UP0, UPT, UR6, URZ, UPT ;  /* 0x000000ff0600728c */ /* 0x002fc8000bf05070 */
[----:B------:R-:W-:-:S09]  /*00e0*/  UISETP.NE.AND.EX UP0, UPT, UR7, URZ, UPT, UP0 ;  /* 0x000000ff0700728c */ /* 0x000fd2000bf05300 */
[----:B------:R-:W-:Y:S05]  /*00f0*/  BRA.U !UP0, `(.L_x_1) ;  /* 0x0000000108107547 */ /* 0x000fea000b800000 */
[----:B------:R-:W1:Y:S02]  /*0100*/  LDC.64 R2, c[0x0][0x888] ;  /* 0x00022200ff027b82 */ /* 0x000e640000000a00 */
[----:B-1----:R1:W5:Y:S01]  /*0110*/  LDG.E R49, desc[UR40][R2.64] ;  /* 0x0000002802317981 */ /* 0x002362000c1e1900 */
[----:B------:R-:W-:Y:S01]  /*0120*/  HFMA2 R96, -RZ, RZ, 0, 5.9604644775390625e-08 ;  /* 0x00000001ff607431 */ /* 0x000fe200000001ff */
[----:B------:R-:W-:Y:S05]  /*0130*/  BRA `(.L_x_0) ;  /* 0x00000000000c7947 */ /* 0x000fea0003800000 */
.L_x_1:
[----:B------:R-:W1:Y:S01]  /*0140*/  LDCU UR6, c[0x0][0x880] ;  /* 0x00011000ff0677ac */ /* 0x000e620008000800 */
[----:B------:R-:W-:Y:S01]  /*0150*/  HFMA2 R96, -RZ, RZ, 0, 5.9604644775390625e-08 ;  /* 0x00000001ff607431 */ /* 0x000fe200000001ff */
[----:B-1----:R-:W-:-:S07]  /*0160*/  MOV R49, UR6 ;  /* 0x0000000600317c02 */ /* 0x002fce0008000f00 */
.L_x_0:
[----:B------:R-:W2:Y:S02]  /*0170*/  LDCU.64 UR6, c[0x0][0x8b0] ;  /* 0x00011600ff0677ac */ /* 0x000ea40008000a00 */
[----:B--2---:R-:W-:-:S04]  /*0180*/  UISETP.NE.U32.AND UP0, UPT, UR6, URZ, UPT ;  /* 0x000000ff0600728c */ /* 0x004fc8000bf05070 */
[----:B------:R-:W-:-:S09]  /*0190*/  UISETP.NE.AND.EX UP0, UPT, UR7, URZ, UPT, UP0 ;  /* 0x000000ff0700728c */ /* 0x000fd2000bf05300 */
[----:B------:R-:W-:Y:S05]  /*01a0*/  BRA.U UP0, `(.L_x_2) ;  /* 0x0000000100247547 */ /* 0x000fea000b800000 */
[----:B------:R-:W2:Y:S02]  /*01b0*/  LDCU.64 UR6, c[0x0][0x8a8] ;  /* 0x00011500ff0677ac */ /* 0x000ea40008000a00 */
[----:B--2---:R-:W-:-:S04]  /*01c0*/  UISETP.NE.U32.AND UP0, UPT, UR6, URZ, UPT ;  /* 0x000000ff0600728c */ /* 0x004fc8000bf05070 */
[----:B------:R-:W-:-:S09]  /*01d0*/  UISETP.NE.AND.EX UP0, UPT, UR7, URZ, UPT, UP0 ;  /* 0x000000ff0700728c */ /* 0x000fd2000bf05300 */
[----:B------:R-:W-:Y:S05]  /*01e0*/  BRA.U !UP0, `(.L_x_3) ;  /* 0x00000001080c7547 */ /* 0x000fea000b800000 */
[----:B-1----:R-:W1:Y:S02]  /*01f0*/  LDC.64 R2, c[0x0][0x8a8] ;  /* 0x00022a00ff027b82 */ /* 0x002e640000000a00 */
[----:B-1----:R2:W5:Y:S01]  /*0200*/  LDG.E R47, desc[UR40][R2.64] ;  /* 0x00000028022f7981 */ /* 0x002562000c1e1900 */
[----:B------:R-:W-:Y:S05]  /*0210*/  BRA `(.L_x_2) ;  /* 0x0000000000087947 */ /* 0x000fea0003800000 */
.L_x_3:
[----:B------:R-:W2:Y:S02]  /*0220*/  LDCU UR6, c[0x0][0x8a0] ;  /* 0x00011400ff0677ac */ /* 0x000ea40008000800 */
[----:B--2---:R-:W-:Y:S02]  /*0230*/  MOV R47, UR6 ;  /* 0x00000006002f7c02 */ /* 0x004fe40008000f00 */
.L_x_2:
[----:B------:R-:W-:Y:S01]  /*0240*/  IMAD.U32 R0, RZ, RZ, UR8 ;  /* 0x00000008ff007e24 */ /* 0x000fe2000f8e00ff */
[----:B------:R-:W-:Y:S04]  /*0250*/  BSSY.RECONVERGENT B0, `(.L_x_4) ;  /* 0x000000c000007945 */ /* 0x000fe80003800200 */
[C---:B------:R-:W-:Y:S02]  /*0260*/  ISETP.NE.OR P1, PT, R0.reuse, 0x1, !P5 ;  /* 0x000000010000780c */ /* 0x040fe40006f25670 */
[----:B------:R-:W-:-:S11]  /*0270*/  ISETP.NE.OR P0, PT, R0, 0x3, !P5 ;  /* 0x000000030000780c */ /* 0x000fd60006f05670 */
[----:B------:R-:W-:Y:S05]  /*0280*/  @P1 BRA `(.L_x_5) ;  /* 0x0000000000201947 */ /* 0x000fea0003800000 */
[----:B------:R-:W3:Y:S02]  /*0290*/  LDCU.64 UR6, c[0x0][0x348] ;  /* 0x00006900ff0677ac */ /* 0x000ee40008000a00 */
[----:B---3--:R-:W-:Y:S02]  /*02a0*/  UIADD3 UR10, UP1, UPT, UR6, 0x80, URZ ;  /* 0x00000080060a7890 */ /* 0x008fe4000ff3e0ff */
[----:B------:R-:W-:Y:S02]  /*02b0*/  UIADD3 UR6, UP0, UPT, UR6, 0x180, URZ ;  /* 0x0000018006067890 */ /* 0x000fe4000ff1e0ff */
[----:B------:R-:W-:Y:S02]  /*02c0*/  UIADD3.X UR11, UPT, UPT, URZ, UR7, URZ, UP1, !UPT ;  /* 0x00000007ff0b7290 */ /* 0x000fe40008ffe4ff */
[----:B------:R-:W-:-:S07]  /*02d0*/  UIADD3.X UR7, UPT, UPT, URZ, UR7, URZ, UP0, !UPT ;  /* 0x00000007ff077290 */ /* 0x000fce00087fe4ff */
[----:B------:R3:W-:Y:S02]  /*02e0*/  UTMACCTL.PF [UR10] ;  /* 0x000000000a0079b9 */ /* 0x0007e40008040000 */
[----:B------:R3:W-:Y:S02]  /*02f0*/  UTMACCTL.PF [UR6] ;  /* 0x00000000060079b9 */ /* 0x0007e40008040000 */
[----:B---3--:R-:W-:Y:S01]  /*0300*/  NOP ;  /* 0x0000000000007918 */ /* 0x008fe20000000000 */
.L_x_5:
[----:B------:R-:W-:Y:S05]  /*0310*/  BSYNC.RECONVERGENT B0 ;  /* 0x0000000000007941 */ /* 0x000fea0003800200 */
.L_x_4:
[----:B------:R-:W-:Y:S04]  /*0320*/  BSSY.RECONVERGENT B0, `(.L_x_6) ;  /* 0x000000a000007945 */ /* 0x000fe80003800200 */
        /* <DEDUP_REMOVED lines=9> */
.L_x_7:
[----:B------:R-:W-:Y:S05]  /*03c0*/  BSYNC.RECONVERGENT B0 ;  /* 0x0000000000007941 */ /* 0x000fea0003800200 */
.L_x_6:
[----:B------:R-:W3:Y:S01]  /*03d0*/  LDCU.64 UR6, c[0x0][0x888] ;  /* 0x00011100ff0677ac */ /* 0x000ee20008000a00 */
[----:B------:R-:W-:Y:S02]  /*03e0*/  UISETP.EQ.U32.AND UP1, UPT, UR4, URZ, UPT ;  /* 0x000000ff0400728c */ /* 0x000fe4000bf22070 */
[----:B------:R-:W-:Y:S02]  /*03f0*/  UPLOP3.LUT UP2, UPT, UPT, UPT, UPT, 0x80, 0x8 ;  /* 0x000000000008789c */ /* 0x000fe40003f4f070 */
[----:B---3--:R-:W-:-:S04]  /*0400*/  UISETP.NE.U32.AND UP0, UPT, UR6, URZ, UPT ;  /* 0x000000ff0600728c */ /* 0x008fc8000bf05070 */
[----:B------:R-:W-:-:S04]  /*0410*/  UISETP.NE.AND.EX UP0, UPT, UR7, URZ, UPT, UP0 ;  /* 0x000000ff0700728c */ /* 0x000fc8000bf05300 */
[----:B------:R-:W-:-:S04]  /*0420*/  UISETP.EQ.OR.EX UP3, UPT, UR5, URZ, !UP0, UP1 ;  /* 0x000000ff0500728c */ /* 0x000fc8000c762710 */
[----:B------:R-:W-:-:S05]  /*0430*/  UP2UR UR44, UPR, URZ, 0x8 ;  /* 0x00000008ff2c7883 */ /* 0x000fca0008000000 */
[----:B------:R-:W-:Y:S07]  /*0440*/  BRA.U !UP3, `(.L_x_8) ;  /* 0x000000010b207547 */ /* 0x000fee000b800000 */
[----:B------:R-:W-:Y:S01]  /*0450*/  UISETP.NE.U32.AND UP2, UPT, UR4, URZ, UPT ;  /* 0x000000ff0400728c */ /* 0x000fe2000bf45070 */
[----:B-----5:R-:W-:Y:S01]  /*0460*/  FSETP.NEU.AND P0, PT, R49, RZ, PT ;  /* 0x000000ff3100720b */ /* 0x020fe20003f0d000 */
[----:B------:R-:W-:Y:S02]  /*0470*/  USEL UR4, URZ, 0xffffffff, UP0 ;  /* 0xffffffffff047887 */ /* 0x000fe40008000000 */
[----:B------:R-:W-:-:S10]  /*0480*/  UISETP.NE.AND.EX UP2, UPT, UR5, URZ, UPT, UP2 ;  /* 0x000000ff0500728c */ /* 0x000fd4000bf45320 */
[----:B------:R-:W-:Y:S01]  /*0490*/  VOTEU.ANY UP1, P0 ;  /* 0x0000000000ff7886 */ /* 0x000fe20000020100 */
[----:B------:R-:W-:-:S04]  /*04a0*/  @!UP2 USEL UR4, URZ, 0xffffffff, UP1 ;  /* 0xffffffffff04a887 */ /* 0x000fc80008800000 */
[----:B------:R-:W-:-:S04]  /*04b0*/  ULOP3.LUT UR4, UR4, 0x1, URZ, 0xc0, !UPT ;  /* 0x0000000104047892 */ /* 0x000fc8000f8ec0ff */
[----:B------:R-:W-:-:S11]  /*04c0*/  UISETP.NE.U32.AND UP2, UPT, UR4, 0x1, UPT ;  /* 0x000000010400788c */ /* 0x000fd6000bf45070 */
.L_x_8:
[----:B-12---:R-:W1:Y:S01]  /*04d0*/  SHFL.IDX PT, R2, R104, RZ, 0x1f ;  /* 0x00001fff68027589 */ /* 0x006e6200000e0000 */
[----:B------:R-:W-:-:S04]  /*04e0*/  UISETP.NE.AND UP1, UPT, UR8, 0x2, UPT ;  /* 0x000000020800788c */ /* 0x000fc8000bf25270 */
[----:B------:R-:W-:Y:S01]  /*04f0*/  USEL UR13, URZ, 0x1, UP1 ;  /* 0x00000001ff0d7887 */ /* 0x000fe20008800000 */
[----:B-1----:R-:W-:-:S13]  /*0500*/  ISETP.NE.AND P0, PT, R2, RZ, PT ;  /* 0x000000ff0200720c */ /* 0x002fda0003f05270 */
[----:B------:R-:W-:Y:S05]  /*0510*/  @P0 BRA `(.L_x_9) ;  /* 0x0000000000480947 */ /* 0x000fea0003800000 */
[----:B------:R-:W1:Y:S01]  /*0520*/  S2UR UR5, SR_CgaCtaId ;  /* 0x00000000000579c3 */ /* 0x000e620000008800 */
[----:B------:R-:W-:Y:S01]  /*0530*/  UMOV UR6, 0x400 ;  /* 0x0000040000067882 */ /* 0x000fe20000000000 */
[----:B------:R-:W-:Y:S01]  /*0540*/  UMOV UR4, 0x1 ;  /* 0x0000000100047882 */ /* 0x000fe20000000000 */
[----:B------:R-:W-:Y:S01]  /*0550*/  ELECT P0, URZ, PT ;  /* 0x0000000000ff782f */ /* 0x000fe20003800000 */
[----:B-1----:R-:W-:Y:S02]  /*0560*/  ULEA UR5, UR5, UR6, 0x18 ;  /* 0x0000000605057291 */ /* 0x002fe4000f8ec0ff */
[----:B------:R-:W-:-:S04]  /*0570*/  UIADD3 UR6, UPT, UPT, -UR4, 0x100000, URZ ;  /* 0x0010000004067890 */ /* 0x000fc8000fffe1ff */
[----:B------:R-:W-:Y:S02]  /*0580*/  USHF.L.U32 UR7, UR6, 0xb, URZ ;  /* 0x0000000b06077899 */ /* 0x000fe400080006ff */
[----:B------:R-:W-:Y:S01]  /*0590*/  USHF.L.U32 UR6, UR6, 0x1, URZ ;  /* 0x0000000106067899 */ /* 0x000fe200080006ff */
[----:B------:R-:W1:Y:S11]  /*05a0*/  FENCE.VIEW.ASYNC.S ;  /* 0x00000000000073c6 */ /* 0x000e760000000000 */
[----:B-1----:R1:W2:Y:S01]  /*05b0*/  SYNCS.EXCH.64 URZ, [UR5], UR6 ;  /* 0x0000000605ff75b2 */ /* 0x0022a20008000100 */
[----:B------:R1:W3:Y:S01]  /*05c0*/  SYNCS.EXCH.64 URZ, [UR5+0x20], UR6 ;  /* 0x0000200605ff75b2 */ /* 0x0002e20008000100 */
[----:B------:R1:W4:Y:S01]  /*05d0*/  SYNCS.EXCH.64 URZ, [UR5+0x8], UR6 ;  /* 0x0000080605ff75b2 */ /* 0x0003220008000100 */
[----:B------:R1:W1:Y:S01]  /*05e0*/  SYNCS.EXCH.64 URZ, [UR5+0x28], UR6 ;  /* 0x0000280605ff75b2 */ /* 0x0002620008000100 */
[----:B------:R1:W1:Y:S01]  /*05f0*/  SYNCS.EXCH.64 URZ, [UR5+0x10], UR6 ;  /* 0x0000100605ff75b2 */ /* 0x0002620008000100 */
[----:B------:R1:W1:Y:S01]  /*0600*/  SYNCS.EXCH.64 URZ, [UR5+0x30], UR6 ;  /* 0x0000300605ff75b2 */ /* 0x0002620008000100 */
[----:B------:R1:W1:Y:S01]  /*0610*/  SYNCS.EXCH.64 URZ, [UR5+0x18], UR6 ;  /* 0x0000180605ff75b2 */ /* 0x0002620008000100 */
[----:B------:R1:W1:Y:S01]  /*0620*/  SYNCS.EXCH.64 URZ, [UR5+0x38], UR6 ;  /* 0x0000380605ff75b2 */ /* 0x0002620008000100 */
[----:B------:R-:W-:Y:S01]  /*0630*/  NOP ;  /* 0x0000000000007918 */ /* 0x000fe20000000000 */
.L_x_9:
[----:B------:R-:W2:Y:S01]  /*0640*/  SHFL.IDX PT, R2, R104, RZ, 0x1f ;  /* 0x00001fff68027589 */ /* 0x000ea200000e0000 */
[----:B------:R-:W-:Y:S01]  /*0650*/  NOP ;  /* 0x0000000000007918 */ /* 0x000fe20000000000 */
[----:B--2---:R-:W-:-:S13]  /*0660*/  ISETP.NE.AND P0, PT, R2, 0x1, PT ;  /* 0x000000010200780c */ /* 0x004fda0003f05270 */
[----:B------:R-:W-:Y:S05]  /*0670*/  @P0 BRA `(.L_x_10) ;  /* 0x0000000000400947 */ /* 0x000fea0003800000 */
[----:B-1----:R-:W1:Y:S01]  /*0680*/  S2UR UR6, SR_CgaCtaId ;  /* 0x00000000000679c3 */ /* 0x002e620000008800 */
[----:B------:R-:W-:Y:S01]  /*0690*/  UMOV UR7, 0x400 ;  /* 0x0000040000077882 */ /* 0x000fe20000000000 */
[----:B------:R-:W-:Y:S01]  /*06a0*/  UMOV UR5, 0x20 ;  /* 0x0000002000057882 */ /* 0x000fe20000000000 */
[----:B------:R-:W-:Y:S01]  /*06b0*/  UMOV UR4, 0x80 ;  /* 0x0000008000047882 */ /* 0x000fe20000000000 */
[----:B------:R-:W-:-:S04]  /*06c0*/  UIADD3 UR10, UPT, UPT, -UR5, 0x100000, URZ ;  /* 0x00100000050a7890 */ /* 0x000fc8000fffe1ff */
[----:B------:R-:W-:Y:S02]  /*06d0*/  USHF.L.U32 UR11, UR10, 0xb, URZ ;  /* 0x0000000b0a0b7899 */ /* 0x000fe400080006ff */
[----:B------:R-:W-:Y:S02]  /*06e0*/  USHF.L.U32 UR10, UR10, 0x1, URZ ;  /* 0x000000010a0a7899 */ /* 0x000fe400080006ff */
[----:B------:R-:W-:-:S04]  /*06f0*/  UIADD3 UR4, UPT, UPT, -UR4, 0x100000, URZ ;  /* 0x0010000004047890 */ /* 0x000fc8000fffe1ff */
[----:B------:R-:W-:Y:S02]  /*0700*/  USHF.L.U32 UR5, UR4, 0xb, URZ ;  /* 0x0000000b04057899 */ /* 0x000fe400080006ff */
[----:B------:R-:W-:Y:S01]  /*0710*/  USHF.L.U32 UR4, UR4, 0x1, URZ ;  /* 0x0000000104047899 */ /* 0x000fe200080006ff */
[----:B------:R-:W-:Y:S01]  /*0720*/  ELECT P0, URZ, PT ;  /* 0x0000000000ff782f */ /* 0x000fe20003800000 */
[----:B-1----:R-:W-:Y:S01]  /*0730*/  ULEA UR6, UR6, UR7, 0x18 ;  /* 0x0000000706067291 */ /* 0x002fe2000f8ec0ff */
[----:B------:R-:W1:Y:S11]  /*0740*/  FENCE.VIEW.ASYNC.S ;  /* 0x00000000000073c6 */ /* 0x000e760000000000 */
[----:B-1----:R2:W1:Y:S01]  /*0750*/  SYNCS.EXCH.64 URZ, [UR6+0x40], UR10 ;  /* 0x0000400a06ff75b2 */ /* 0x0024620008000100 */
[----:B------:R2:W1:Y:S02]  /*0760*/  SYNCS.EXCH.64 URZ, [UR6+0x48], UR4 ;  /* 0x0000480406ff75b2 */ /* 0x0004640008000100 */
[----:B--2---:R-:W-:Y:S01]  /*0770*/  NOP ;  /* 0x0000000000007918 */ /* 0x004fe20000000000 */
.L_x_10:
[----:B------:R-:W2:Y:S01]  /*0780*/  SHFL.IDX PT, R2, R104, RZ, 0x1f ;  /* 0x00001fff68027589 */ /* 0x000ea200000e0000 */
[----:B------:R-:W-:Y:S01]  /*0790*/  NOP ;  /* 0x0000000000007918 */ /* 0x000fe20000000000 */
[----:B--2---:R-:W-:-:S13]  /*07a0*/  ISETP.NE.AND P0, PT, R2, 0x3, PT ;  /* 0x000000030200780c */ /* 0x004fda0003f05270 */
[----:B------:R-:W-:Y:S05]  /*07b0*/  @P0 BRA `(.L_x_11) ;  /* 0x0000000000300947 */ /* 0x000fea0003800000 */
[----:B-1----:R-:W1:Y:S01]  /*07c0*/  S2UR UR5, SR_CgaCtaId ;  /* 0x00000000000579c3 */ /* 0x002e620000008800 */
        /* <DEDUP_REMOVED lines=8> */
[----:B-1----:R2:W1:Y:S01]  /*0850*/  SYNCS.EXCH.64 URZ, [UR5+0x50], UR6 ;  /* 0x0000500605ff75b2 */ /* 0x0024620008000100 */
[----:B------:R2:W1:Y:S02]  /*0860*/  SYNCS.EXCH.64 URZ, [UR5+0x58], UR6 ;  /* 0x0000580605ff75b2 */ /* 0x0004640008000100 */
[----:B--2---:R-:W-:Y:S01]  /*0870*/  NOP ;  /* 0x0000000000007918 */ /* 0x004fe20000000000 */
.L_x_11:
[----:B------:R-:W2:Y:S01]  /*0880*/  SHFL.IDX PT, R2, R104, RZ, 0x1f ;  /* 0x00001fff68027589 */ /* 0x000ea200000e0000 */
[----:B------:R-:W-:Y:S01]  /*0890*/  NOP ;  /* 0x0000000000007918 */ /* 0x000fe20000000000 */
[----:B--2---:R-:W-:-:S13]  /*08a0*/  ISETP.NE.AND P0, PT, R2, 0x4, PT ;  /* 0x000000040200780c */ /* 0x004fda0003f05270 */
[----:B------:R-:W-:Y:S05]  /*08b0*/  @P0 BRA `(.L_x_12) ;  /* 0x00000000004c0947 */ /* 0x000fea0003800000 */
[----:B-1----:R-:W1:Y:S01]  /*08c0*/  S2UR UR5, SR_CgaCtaId ;  /* 0x00000000000579c3 */ /* 0x002e620000008800 */
[----:B------:R-:W-:Y:S01]  /*08d0*/  UMOV UR7, 0x100 ;  /* 0x0000010000077882 */ /* 0x000fe20000000000 */
[----:B------:R-:W-:Y:S01]  /*08e0*/  UMOV UR6, 0x400 ;  /* 0x0000040000067882 */ /* 0x000fe20000000000 */
[----:B------:R-:W-:Y:S01]  /*08f0*/  USEL UR7, UR7, 0xe0, UP2 ;  /* 0x000000e007077887 */ /* 0x000fe20009000000 */
[----:B------:R-:W-:Y:S01]  /*0900*/  UMOV UR4, 0x1 ;  /* 0x0000000100047882 */ /* 0x000fe20000000000 */
[----:B------:R-:W-:Y:S01]  /*0910*/  ELECT P0, URZ, PT ;  /* 0x0000000000ff782f */ /* 0x000fe20003800000 */
[----:B------:R-:W-:-:S04]  /*0920*/  UIADD3 UR10, UPT, UPT, -UR4, 0x100000, URZ ;  /* 0x00100000040a7890 */ /* 0x000fc8000fffe1ff */
[----:B------:R-:W-:Y:S02]  /*0930*/  USHF.L.U32 UR11, UR10, 0xb, URZ ;  /* 0x0000000b0a0b7899 */ /* 0x000fe400080006ff */
[----:B------:R-:W-:Y:S02]  /*0940*/  USHF.L.U32 UR10, UR10, 0x1, URZ ;  /* 0x000000010a0a7899 */ /* 0x000fe400080006ff */
[----:B-1----:R-:W-:Y:S02]  /*0950*/  ULEA UR5, UR5, UR6, 0x18 ;  /* 0x0000000605057291 */ /* 0x002fe4000f8ec0ff */
[----:B------:R-:W-:-:S04]  /*0960*/  UIADD3 UR6, UPT, UPT, -UR7, 0x100000, URZ ;  /* 0x0010000007067890 */ /* 0x000fc8000fffe1ff */
[----:B------:R-:W-:Y:S02]  /*0970*/  USHF.L.U32 UR7, UR6, 0xb, URZ ;  /* 0x0000000b06077899 */ /* 0x000fe400080006ff */
[----:B------:R-:W-:Y:S01]  /*0980*/  USHF.L.U32 UR6, UR6, 0x1, URZ ;  /* 0x0000000106067899 */ /* 0x000fe200080006ff */
[----:B------:R-:W1:Y:S03]  /*0990*/  FENCE.VIEW.ASYNC.S ;  /* 0x00000000000073c6 */ /* 0x000e660000000000 */
[----:B-1----:R2:W1:Y:S08]  /*09a0*/  SYNCS.EXCH.64 URZ, [UR5+0x60], UR10 ;  /* 0x0000600a05ff75b2 */ /* 0x0024700008000100 */
[----:B------:R2:W1:Y:S01]  /*09b0*/  SYNCS.EXCH.64 URZ, [UR5+0x70], UR6 ;  /* 0x0000700605ff75b2 */ /* 0x0004620008000100 */
[----:B------:R2:W1:Y:S01]  /*09c0*/  SYNCS.EXCH.64 URZ, [UR5+0x68], UR10 ;  /* 0x0000680a05ff75b2 */ /* 0x0004620008000100 */
[----:B------:R2:W1:Y:S02]  /*09d0*/  SYNCS.EXCH.64 URZ, [UR5+0x78], UR6 ;  /* 0x0000780605ff75b2 */ /* 0x0004640008000100 */
[----:B--2---:R-:W-:Y:S01]  /*09e0*/  NOP ;  /* 0x0000000000007918 */ /* 0x004fe20000000000 */
.L_x_12:
        /* <DEDUP_REMOVED lines=18> */
[----:B------:R2:W1:Y:S01]  /*0b10*/  SYNCS.EXCH.64 URZ, [UR6+0xa0], UR4 ;  /* 0x0000a00406ff75b2 */ /* 0x0004620008000100 */
[----:B------:R2:W1:Y:S01]  /*0b20*/  SYNCS.EXCH.64 URZ, [UR6+0x88], UR10 ;  /* 0x0000880a06ff75b2 */ /* 0x0004620008000100 */
[----:B------:R2:W1:Y:S01]  /*0b30*/  SYNCS.EXCH.64 URZ, [UR6+0xa8], UR4 ;  /* 0x0000a80406ff75b2 */ /* 0x0004620008000100 */
[----:B------:R2:W1:Y:S01]  /*0b40*/  SYNCS.EXCH.64 URZ, [UR6+0x90], UR10 ;  /* 0x0000900a06ff75b2 */ /* 0x0004620008000100 */
[----:B------:R2:W1:Y:S01]  /*0b50*/  SYNCS.EXCH.64 URZ, [UR6+0xb0], UR4 ;  /* 0x0000b00406ff75b2 */ /* 0x0004620008000100 */
[----:B------:R2:W1:Y:S01]  /*0b60*/  SYNCS.EXCH.64 URZ, [UR6+0x98], UR10 ;  /* 0x0000980a06ff75b2 */ /* 0x0004620008000100 */
[----:B------:R2:W1:Y:S02]  /*0b70*/  SYNCS.EXCH.64 URZ, [UR6+0xb8], UR4 ;  /* 0x0000b80406ff75b2 */ /* 0x0004640008000100 */
[----:B--2---:R-:W-:Y:S01]  /*0b80*/  NOP ;  /* 0x0000000000007918 */ /* 0x004fe20000000000 */
.L_x_13:
        /* <DEDUP_REMOVED lines=14> */
[----:B------:R2:W1:Y:S01]  /*0c70*/  SYNCS.EXCH.64 URZ, [UR5+0xd0], UR6 ;  /* 0x0000d00605ff75b2 */ /* 0x0004620008000100 */
[----:B------:R2:W1:Y:S01]  /*0c80*/  SYNCS.EXCH.64 URZ, [UR5+0xc8], UR6 ;  /* 0x0000c80605ff75b2 */ /* 0x0004620008000100 */
[----:B------:R2:W1:Y:S02]  /*0c90*/  SYNCS.EXCH.64 URZ, [UR5+0xd8], UR6 ;  /* 0x0000d80605ff75b2 */ /* 0x0004640008000100 */
[----:B--2---:R-:W-:Y:S01]  /*0ca0*/  NOP ;  /* 0x0000000000007918 */ /* 0x004fe20000000000 */
.L_x_14:
[----:B-1----:R-:W1:Y:S01]  /*0cb0*/  S2UR UR5, SR_CTAID.X ;  /* 0x00000000000579c3 */ /* 0x002e620000002500 */
[----:B------:R-:W-:-:S05]  /*0cc0*/  CS2R.32 R97, SR_CgaSize ;  /* 0x0000000000617805 */ /* 0x000fca0000008a00 */
[----:B------:R-:W-:-:S05]  /*0cd0*/  IMAD R97, R97, -0xa0, RZ ;  /* 0xffffff6061617824 */ /* 0x000fca00078e02ff */
[----:B------:R-:W-:-:S14]  /*0ce0*/  R2UR UR7, R97 ;  /* 0x00000000610772ca */ /* 0x000fdc00000e0000 */
[----:B------:R-:W2:Y:S01]  /*0cf0*/  LDCU UR7, c[0x0][UR7+0x2b0] ;  /* 0x00005600070777ac */ /* 0x000ea20008000800 */
[----:B------:R-:W-:Y:S01]  /*0d00*/  NOP ;  /* 0x0000000000007918 */ /* 0x000fe20000000000 */
[----:B------:R-:W-:-:S05]  /*0d10*/  CS2R.32 R97, SR_CgaSize ;  /* 0x0000000000617805 */ /* 0x000fca0000008a00 */
[----:B------:R-:W-:-:S05]  /*0d20*/  IMAD R97, R97, -0xa0, RZ ;  /* 0xffffff6061617824 */ /* 0x000fca00078e02ff */
[----:B------:R-:W-:-:S14]  /*0d30*/  R2UR UR6, R97 ;  /* 0x00000000610672ca */ /* 0x000fdc00000e0000 */
[----:B------:R-:W3:Y:S01]  /*0d40*/  LDCU UR6, c[0x0][UR6+0x2b4] ;  /* 0x00005680060677ac */ /* 0x000ee20008000800 */
[----:B------:R-:W4:Y:S08]  /*0d50*/  S2UR UR4, SR_CTAID.Y ;  /* 0x00000000000479c3 */ /* 0x000f300000002600 */
[----:B------:R-:W3:Y:S01]  /*0d60*/  LDC R9, c[0x0][0xb24] ;  /* 0x0002c900ff097b82 */ /* 0x000ee20000000800 */
[----:B-1----:R-:W-:-:S02]  /*0d70*/  I2FP.F32.U32 R5, UR5 ;  /* 0x0000000500057c45 */ /* 0x002fc40008201000 */
[----:B------:R-:W-:-:S05]  /*0d80*/  CS2R.32 R3, SR_CgaSize ;  /* 0x0000000000037805 */ /* 0x000fca0000008a00 */
[----:B------:R-:W-:-:S06]  /*0d90*/  IMAD R3, R3, -0xa0, RZ ;  /* 0xffffff6003037824 */ /* 0x000fcc00078e02ff */
[----:B------:R-:W1:Y:S01]  /*0da0*/  LDC R3, c[0x0][R3+0x2a0] ;  /* 0x0000a80003037b82 */ /* 0x000e620000000800 */
[----:B------:R-:W-:Y:S01]  /*0db0*/  MOV R97, UR5 ;  /* 0x0000000500617c02 */ /* 0x000fe20008000f00 */
[----:B--2---:R-:W-:Y:S01]  /*0dc0*/  FMUL R5, R5, UR7 ;  /* 0x0000000705057c20 */ /* 0x004fe20008400000 */
[----:B----4-:R-:W-:Y:S02]  /*0dd0*/  I2FP.F32.U32 R4, UR4 ;  /* 0x0000000400047c45 */ /* 0x010fe40008201000 */
[----:B------:R-:W-:-:S05]  /*0de0*/  CS2R.32 R2, SR_CgaSize ;  /* 0x0000000000027805 */ /* 0x000fca0000008a00 */
[----:B------:R-:W-:-:S06]  /*0df0*/  IMAD R2, R2, -0xa0, RZ ;  /* 0xffffff6002027824 */ /* 0x000fcc00078e02ff */
[----:B------:R-:W2:Y:S01]  /*0e00*/  LDC R2, c[0x0][R2+0x2a4] ;  /* 0x0000a90002027b82 */ /* 0x000ea20000000800 */
[----:B------:R-:W4:Y:S01]  /*0e10*/  F2I.U32.TRUNC.NTZ R90, R5 ;  /* 0x00000005005a7305 */ /* 0x000f22000020f000 */
[----:B------:R-:W-:Y:S01]  /*0e20*/  MOV R91, UR4 ;  /* 0x00000004005b7c02 */ /* 0x000fe20008000f00 */
[----:B---3--:R-:W-:-:S05]  /*0e30*/  FMUL R4, R4, UR6 ;  /* 0x0000000604047c20 */ /* 0x008fca0008400000 */
[----:B------:R-:W-:Y:S01]  /*0e40*/  BAR.SYNC.DEFER_BLOCKING 0x0 ;  /* 0x0000000000007b1d */ /* 0x000fe20000010000 */
[----:B------:R-:W-:-:S05]  /*0e50*/  ISETP.GE.AND P0, PT, R9, 0x1, PT ;  /* 0x000000010900780c */ /* 0x000fca0003f06270 */
[----:B------:R-:W3:Y:S02]  /*0e60*/  F2I.U32.TRUNC.NTZ R79, R4 ;  /* 0x00000004004f7305 */ /* 0x000ee4000020f000 */
[----:B------:R-:W2:Y:S01]  /*0e70*/  S2UR UR36, SR_CTAID.Z ;  /* 0x00000000002479c3 */ /* 0x000ea20000002700 */
[----:B----4-:R-:W-:-:S05]  /*0e80*/  IADD3 R90, PT, PT, -R90, RZ, RZ ;  /* 0x000000ff5a5a7210 */ /* 0x010fca0007ffe1ff */
[----:B-1----:R-:W-:Y:S01]  /*0e90*/  IMAD R90, R3, R90, UR5 ;  /* 0x00000005035a7e24 */ /* 0x002fe2000f8e025a */
[----:B---3--:R-:W-:-:S05]  /*0ea0*/  IADD3 R79, PT, PT, -R79, RZ, RZ ;  /* 0x000000ff4f4f7210 */ /* 0x008fca0007ffe1ff */
[----:B--2---:R-:W-:Y:S01]  /*0eb0*/  IMAD R79, R2, R79, UR4 ;  /* 0x00000004024f7e24 */ /* 0x004fe2000f8e024f */
[----:B------:R-:W-:Y:S06]  /*0ec0*/  @!P0 BRA `(.L_x_15) ;  /* 0x0000000000b88947 */ /* 0x000fec0003800000 */
[----:B------:R-:W1:Y:S01]  /*0ed0*/  LDC.64 R4, c[0x0][0xb18] ;  /* 0x0002c600ff047b82 */ /* 0x000e620000000a00 */
[----:B------:R-:W-:-:S07]  /*0ee0*/  ISETP.NE.AND P0, PT, R9, 0x1, PT ;  /* 0x000000010900780c */ /* 0x000fce0003f05270 */
[----:B------:R-:W2:Y:S08]  /*0ef0*/  LDC R10, c[0x0][0xb0c] ;  /* 0x0002c300ff0a7b82 */ /* 0x000eb00000000800 */
[----:B------:R-:W3:Y:S08]  /*0f00*/  LDC R11, c[0x0][0x370] ;  /* 0x0000dc00ff0b7b82 */ /* 0x000ef00000000800 */
[----:B------:R-:W4:Y:S01]  /*0f10*/  LDC R12, c[0x0][0x374] ;  /* 0x0000dd00ff0c7b82 */ /* 0x000f220000000800 */
[----:B-1----:R-:W-:-:S07]  /*0f20*/  ISETP.NE.AND P1, PT, R4, 0x1, PT ;  /* 0x000000010400780c */ /* 0x002fce0003f25270 */
[----:B------:R-:W3:Y:S01]  /*0f30*/  LDC.64 R6, c[0x0][0xb10] ;  /* 0x0002c400ff067b82 */ /* 0x000ee20000000a00 */
[----:B--2---:R-:W-:-:S07]  /*0f40*/  ISETP.NE.AND P2, PT, R10, 0x1, PT ;  /* 0x000000010a00780c */ /* 0x004fce0003f45270 */
[----:B------:R-:W1:Y:S08]  /*0f50*/  LDC R8, c[0x0][0xb20] ;  /* 0x0002c800ff087b82 */ /* 0x000e700000000800 */
[----:B------:R-:W2:Y:S01]  /*0f60*/  LDC.64 R2, c[0x0][0xb28] ;  /* 0x0002ca00ff027b82 */ /* 0x000ea20000000a00 */
[----:B----4-:R-:W-:-:S04]  /*0f70*/  IMAD.HI.U32 R13, R12, R5, RZ ;  /* 0x000000050c0d7227 */ /* 0x010fc800078e00ff */
[----:B------:R-:W-:-:S04]  /*0f80*/  IMAD.HI.U32 R5, R91, R5, RZ ;  /* 0x000000055b057227 */ /* 0x000fc800078e00ff */
[----:B---3--:R-:W-:-:S04]  /*0f90*/  IMAD.HI.U32 R14, R11, R6, RZ ;  /* 0x000000060b0e7227 */ /* 0x008fc800078e00ff */
[----:B------:R-:W-:Y:S01]  /*0fa0*/  IMAD.HI.U32 R16, R97, R6, RZ ;  /* 0x0000000661107227 */ /* 0x000fe200078e00ff */
[-C--:B------:R-:W-:Y:S02]  /*0fb0*/  @P2 SHF.R.U32.HI R11, RZ, R7.reuse, R14 ;  /* 0x00000007ff0b2219 */ /* 0x080fe4000001160e */
[-C--:B-1----:R-:W-:Y:S02]  /*0fc0*/  @P1 SHF.R.U32.HI R12, RZ, R8.reuse, R13 ;  /* 0x00000008ff0c1219 */ /* 0x082fe4000001160d */
[----:B------:R-:W-:Y:S02]  /*0fd0*/  SHF.R.U32.HI R8, RZ, R8, R5 ;  /* 0x00000008ff087219 */ /* 0x000fe40000011605 */
[----:B------:R-:W-:Y:S02]  /*0fe0*/  SHF.R.U32.HI R16, RZ, R7, R16 ;  /* 0x00000007ff107219 */ /* 0x000fe40000011610 */
[----:B------:R-:W-:Y:S01]  /*0ff0*/  SEL R5, R91, R8, !P1 ;  /* 0x000000085b057207 */ /* 0x000fe20004800000 */
[----:B--2---:R-:W-:Y:S01]  /*1000*/  IMAD.HI.U32 R14, R12, R2, RZ ;  /* 0x000000020c0e7227 */ /* 0x004fe200078e00ff */
[----:B------:R-:W-:-:S03]  /*1010*/  SEL R7, R97, R16, !P2 ;  /* 0x0000001061077207 */ /* 0x000fc60005000000 */
[----:B------:R-:W-:Y:S01]  /*1020*/  IMAD.HI.U32 R6, R11, R2, RZ ;  /* 0x000000020b067227 */ /* 0x000fe200078e00ff */
[----:B------:R-:W-:-:S04]  /*1030*/  @P0 SHF.R.U32.HI R12, RZ, R3, R14 ;  /* 0x00000003ff0c0219 */ /* 0x000fc8000001160e */
[----:B------:R-:W-:Y:S01]  /*1040*/  @P0 SHF.R.U32.HI R11, RZ, R3, R6 ;  /* 0x00000003ff0b0219 */ /* 0x000fe20000011606 */
[----:B------:R-:W-:-:S04]  /*1050*/  IMAD R12, R12, R9, RZ ;  /* 0x000000090c0c7224 */ /* 0x000fc800078e02ff */
[----:B------:R-:W-:Y:S01]  /*1060*/  IMAD R6, R11, R9, RZ ;  /* 0x000000090b067224 */ /* 0x000fe200078e02ff */
[----:B------:R-:W-:-:S04]  /*1070*/  ISETP.GE.AND P1, PT, R5, R12, PT ;  /* 0x0000000c0500720c */ /* 0x000fc80003f26270 */
[----:B------:R-:W-:Y:S01]  /*1080*/  ISETP.GE.OR P1, PT, R7, R6, P1 ;  /* 0x000000060700720c */ /* 0x000fe20000f26670 */
[----:B------:R-:W-:-:S05]  /*1090*/  IMAD.HI.U32 R6, R5, R2, RZ ;  /* 0x0000000205067227 */ /* 0x000fca00078e00ff */
[----:B------:R-:W-:-:S04]  /*10a0*/  SHF.R.U32.HI R6, RZ, R3, R6 ;  /* 0x00000003ff067219 */ /* 0x000fc80000011606 */
[----:B------:R-:W-:-:S03]  /*10b0*/  SEL R6, R5, R6, !P0 ;  /* 0x0000000605067207 */ /* 0x000fc60004000000 */
[----:B------:R-:W-:Y:S01]  /*10c0*/  @!P1 IMAD.HI.U32 R8, R7, R2, RZ ;  /* 0x0000000207089227 */ /* 0x000fe200078e00ff */
[----:B------:R-:W-:-:S04]  /*10d0*/  IADD3 R2, PT, PT, -R6, RZ, RZ ;  /* 0x000000ff06027210 */ /* 0x000fc80007ffe1ff */
[----:B------:R-:W-:Y:S01]  /*10e0*/  @!P1 SHF.R.U32.HI R8, RZ, R3, R8 ;  /* 0x00000003ff089219 */ /* 0x000fe20000011608 */
[----:B------:R-:W-:-:S03]  /*10f0*/  IMAD R2, R9, R2, R5 ;  /* 0x0000000209027224 */ /* 0x000fc600078e0205 */
[----:B------:R-:W-:Y:S02]  /*1100*/  @!P1 SEL R3, R7, R8, !P0 ;  /* 0x0000000807039207 */ /* 0x000fe40004000000 */
[----:B------:R-:W-:-:S03]  /*1110*/  IADD3 R8, PT, PT, -R5, RZ, RZ ;  /* 0x000000ff05087210 */ /* 0x000fc60007ffe1ff */
[--C-:B------:R-:W-:Y:S02]  /*1120*/  @!P1 IMAD.IADD R6, R6, 0x1, -R3.reuse ;  /* 0x0000000106069824 */ /* 0x100fe400078e0a03 */
[----:B------:R-:W-:Y:S01]  /*1130*/  @!P1 IMAD R3, R2, R11, R3 ;  /* 0x0000000b02039224 */ /* 0x000fe200078e0203 */
[----:B------:R-:W-:Y:S01]  /*1140*/  IADD3 R2, PT, PT, -R7, RZ, RZ ;  /* 0x000000ff07027210 */ /* 0x000fe20007ffe1ff */
[----:B------:R-:W-:Y:S02]  /*1150*/  @!P1 IMAD R5, R6, R9, R7 ;  /* 0x0000000906059224 */ /* 0x000fe400078e0207 */
[----:B------:R-:W-:Y:S02]  /*1160*/  IMAD R8, R4, R8, R91 ;  /* 0x0000000804087224 */ /* 0x000fe400078e025b */
[----:B------:R-:W-:Y:S02]  /*1170*/  @!P1 IMAD.MOV.U32 R7, RZ, RZ, R3 ;  /* 0x000000ffff079224 */ /* 0x000fe400078e0003 */
[----:B------:R-:W-:-:S02]  /*1180*/  IMAD R2, R10, R2, R97 ;  /* 0x000000020a027224 */ /* 0x000fc400078e0261 */
[----:B------:R-:W-:Y:S02]  /*1190*/  IMAD R91, R5, R4, R8 ;  /* 0x00000004055b7224 */ /* 0x000fe400078e0208 */
[----:B------:R-:W-:Y:S02]  /*11a0*/  IMAD R97, R7, R10, R2 ;  /* 0x0000000a07617224 */ /* 0x000fe400078e0202 */
.L_x_15:
[----:B------:R-:W1:Y:S01]  /*11b0*/  LDCU UR4, c[0x0][0xb30] ;  /* 0x00016600ff0477ac */ /* 0x000e620008000800 */
[----:B------:R-:W2:Y:S08]  /*11c0*/  S2UR UR37, SR_CgaCtaId ;  /* 0x00000000002579c3 */ /* 0x000eb00000008800 */
[----:B------:R-:W3:Y:S01]  /*11d0*/  LDC R40, c[0x0][0xb24] ;  /* 0x0002c900ff287b82 */ /* 0x000ee20000000800 */
[----:B-1----:R-:W-:-:S09]  /*11e0*/  UISETP.NE.AND UP1, UPT, UR4, 0x1, UPT ;  /* 0x000000010400788c */ /* 0x002fd2000bf25270 */
[----:B--2---:R-:W-:Y:S05]  /*11f0*/  BRA.U UP1, `(.L_x_16) ;  /* 0x0000000101407547 */ /* 0x004fea000b800000 */
[----:B------:R-:W1:Y:S08]  /*1200*/  LDC.64 R4, c[0x0][0xb10] ;  /* 0x0002c400ff047b82 */ /* 0x000e700000000a00 */
[----:B------:R-:W2:Y:S08]  /*1210*/  LDC.64 R2, c[0x0][0xb18] ;  /* 0x0002c600ff027b82 */ /* 0x000eb00000000a00 */
[----:B------:R-:W4:Y:S08]  /*1220*/  LDC R6, c[0x0][0xb20] ;  /* 0x0002c800ff067b82 */ /* 0x000f300000000800 */
[----:B------:R-:W3:Y:S01]  /*1230*/  LDC R8, c[0x0][0xb0c] ;  /* 0x0002c300ff087b82 */ /* 0x000ee20000000800 */
[----:B-1----:R-:W-:-:S05]  /*1240*/  IMAD.HI.U32 R4, R97, R4, RZ ;  /* 0x0000000461047227 */ /* 0x002fca00078e00ff */
[----:B------:R-:W-:Y:S01]  /*1250*/  SHF.R.U32.HI R4, RZ, R5, R4 ;  /* 0x00000005ff047219 */ /* 0x000fe20000011604 */
[----:B--2---:R-:W-:Y:S01]  /*1260*/  IMAD.HI.U32 R3, R91, R3, RZ ;  /* 0x000000035b037227 */ /* 0x004fe200078e00ff */
[----:B------:R-:W-:-:S04]  /*1270*/  ISETP.NE.AND P0, PT, R2, 0x1, PT ;  /* 0x000000010200780c */ /* 0x000fc80003f05270 */
[----:B----4-:R-:W-:-:S04]  /*1280*/  SHF.R.U32.HI R6, RZ, R6, R3 ;  /* 0x00000006ff067219 */ /* 0x010fc80000011603 */
[----:B------:R-:W-:Y:S02]  /*1290*/  SEL R3, R91, R6, !P0 ;  /* 0x000000065b037207 */ /* 0x000fe40004000000 */
[----:B---3--:R-:W-:-:S04]  /*12a0*/  ISETP.NE.AND P1, PT, R8, 0x1, PT ;  /* 0x000000010800780c */ /* 0x008fc80003f25270 */
[----:B------:R-:W-:-:S05]  /*12b0*/  SEL R4, R97, R4, !P1 ;  /* 0x0000000461047207 */ /* 0x000fca0004800000 */
[----:B------:R-:W-:Y:S02]  /*12c0*/  IMAD.IADD R5, R3, 0x1, -R4 ;  /* 0x0000000103057824 */ /* 0x000fe400078e0a04 */
[----:B------:R-:W-:Y:S02]  /*12d0*/  IMAD.IADD R3, R4, 0x1, -R3 ;  /* 0x0000000104037824 */ /* 0x000fe400078e0a03 */
[----:B------:R-:W-:Y:S02]  /*12e0*/  IMAD R97, R5, R8, R97 ;  /* 0x0000000805617224 */ /* 0x000fe400078e0261 */
[----:B------:R-:W-:-:S07]  /*12f0*/  IMAD R91, R3, R2, R91 ;  /* 0x00000002035b7224 */ /* 0x000fce00078e025b */
.L_x_16:
[----:B------:R-:W-:Y:S01]  /*1300*/  BAR.SYNC.DEFER_BLOCKING 0x0 ;  /* 0x0000000000007b1d */ /* 0x000fe20000010000 */
[----:B------:R-:W-:Y:S01]  /*1310*/  UISETP.NE.AND UP1, UPT, UR8, 0x2, UPT ;  /* 0x000000020800788c */ /* 0x000fe2000bf25270 */
[----:B------:R-:W-:Y:S02]  /*1320*/  ISETP.NE.OR P5, PT, R0, 0x2, !P5 ;  /* 0x000000020000780c */ /* 0x000fe40006fa5670 */
[----:B------:R-:W-:-:S06]  /*1330*/  LOP3.LUT R2, R101, 0x1f, RZ, 0xc0, !PT ;  /* 0x0000001f65027812 */ /* 0x000fcc00078ec0ff */
[----:B------:R-:W-:Y:S05]  /*1340*/  BRA.U UP1, `(.L_x_17) ;  /* 0x0000001101547547 */ /* 0x000fea000b800000 */
[----:B------:R-:W1:Y:S01]  /*1350*/  LDCU UR13, c[0x0][0x38c] ;  /* 0x00007180ff0d77ac */ /* 0x000e620008000800 */
[----:B------:R-:W2:Y:S01]  /*1360*/  LDC R9, c[0x0][0x370] ;  /* 0x0000dc00ff097b82 */ /* 0x000ea20000000800 */
[----:B------:R-:W-:Y:S01]  /*1370*/  PLOP3.LUT P1, PT, PT, PT, UP2, 0x80, 0x8 ;  /* 0x000000000008781c */ /* 0x000fe20003f2f028 */
[----:B------:R-:W-:Y:S01]  /*1380*/  IMAD.MOV.U32 R15, RZ, RZ, 0x1 ;  /* 0x00000001ff0f7424 */ /* 0x000fe200078e00ff */
[----:B------:R-:W-:Y:S01]  /*1390*/  ISETP.EQ.OR P4, PT, R2, RZ, P5 ;  /* 0x000000ff0200720c */ /* 0x000fe20002f82670 */
[----:B------:R-:W-:Y:S01]  /*13a0*/  IMAD.MOV.U32 R14, RZ, RZ, RZ ;  /* 0x000000ffff0e7224 */ /* 0x000fe200078e00ff */
[----:B------:R-:W-:Y:S02]  /*13b0*/  PLOP3.LUT P1, PT, P1, PT, PT, 0x8, 0x80 ;  /* 0x000000000080781c */ /* 0x000fe40000f2e170 */
[----:B------:R-:W-:Y:S01]  /*13c0*/  CS2R R12, SRZ ;  /* 0x00000000000c7805 */ /* 0x000fe2000001ff00 */
[----:B------:R-:W-:Y:S01]  /*13d0*/  IMAD.MOV.U32 R10, RZ, RZ, 0x1 ;  /* 0x00000001ff0a7424 */ /* 0x000fe200078e00ff */
[----:B------:R-:W4:Y:S01]  /*13e0*/  LDC R0, c[0x0][0x374] ;  /* 0x0000dd00ff007b82 */ /* 0x000f220000000800 */
[----:B------:R-:W2:Y:S01]  /*13f0*/  LDCU.64 UR22, c[0x0][0x348] ;  /* 0x00006900ff1677ac */ /* 0x000ea20008000a00 */
[----:B------:R-:W-:Y:S01]  /*1400*/  UMOV UR6, URZ ;  /* 0x000000ff00067c82 */ /* 0x000fe20008000000 */
[----:B-1----:R-:W-:-:S04]  /*1410*/  UIADD3 UR5, UPT, UPT, UR13, 0x3f, URZ ;  /* 0x0000003f0d057890 */ /* 0x002fc8000fffe0ff */
[----:B------:R-:W-:-:S04]  /*1420*/  USHF.R.S32.HI UR4, URZ, 0x1f, UR5 ;  /* 0x0000001fff047899 */ /* 0x000fc80008011405 */
[----:B------:R-:W-:-:S04]  /*1430*/  ULEA.HI UR4, UR4, UR5, URZ, 0x6 ;  /* 0x0000000504047291 */ /* 0x000fc8000f8f30ff */
[----:B------:R-:W-:Y:S02]  /*1440*/  USHF.R.S32.HI UR15, URZ, 0x6, UR4 ;  /* 0x00000006ff0f7899 */ /* 0x000fe40008011404 */
[----:B------:R-:W-:Y:S02]  /*1450*/  UIADD3 UR4, UPT, UPT, UR13, -0x1, URZ ;  /* 0xffffffff0d047890 */ /* 0x000fe4000fffe0ff */
[----:B------:R-:W-:Y:S02]  /*1460*/  UISETP.LT.U32.AND UP0, UPT, UR15, 0x4, UPT ;  /* 0x000000040f00788c */ /* 0x000fe4000bf01070 */
[----:B------:R-:W-:Y:S02]  /*1470*/  UISETP.GE.U32.AND UP1, UPT, UR4, -0x7f, UPT ;  /* 0xffffff810400788c */ /* 0x000fe4000bf26070 */
[----:B------:R-:W-:Y:S02]  /*1480*/  USEL UR14, UR15, 0x4, UP0 ;  /* 0x000000040f0e7887 */ /* 0x000fe40008000000 */
[----:B------:R-:W-:-:S02]  /*1490*/  UIADD3 UR13, UPT, UPT, UR13, 0x7e, URZ ;  /* 0x0000007e0d0d7890 */ /* 0x000fc4000fffe0ff */
[----:B------:R-:W-:Y:S02]  /*14a0*/  UIADD3 UR5, UPT, UPT, UR14, -0x1, URZ ;  /* 0xffffffff0e057890 */ /* 0x000fe4000fffe0ff */
[----:B------:R-:W-:-:S03]  /*14b0*/  UIADD3 UR7, UPT, UPT, UR15, -UR14, URZ ;  /* 0x8000000e0f077290 */ /* 0x000fc6000fffe0ff */
[----:B------:R-:W-:-:S04]  /*14c0*/  @UP1 UIADD3 UR5, UPT, UPT, UR14, URZ, URZ ;  /* 0x000000ff0e051290 */ /* 0x000fc8000fffe0ff */
[----:B--2---:R-:W-:-:S12]  /*14d0*/  UIADD3 UR5, UPT, UPT, UR5, 0x1, URZ ;  /* 0x0000000105057890 */ /* 0x004fd8000fffe0ff */
.L_x_35:
[----:B------:R-:W-:Y:S01]  /*14e0*/  UISETP.NE.AND UP0, UPT, UR37, URZ, UPT ;  /* 0x000000ff2500728c */ /* 0x000fe2000bf05270 */
[----:B------:R-:W1:Y:S08]  /*14f0*/  S2UR UR37, SR_CgaCtaId ;  /* 0x00000000002579c3 */ /* 0x000e700000008800 */
[----:B------:R-:W-:Y:S05]  /*1500*/  BRA.U UP0, `(.L_x_18) ;  /* 0x0000000100347547 */ /* 0x000fea000b800000 */
[----:B------:R-:W2:Y:S01]  /*1510*/  S2R R2, SR_CgaCtaId ;  /* 0x0000000000027919 */ /* 0x000ea20000008800 */
[----:B------:R-:W-:-:S04]  /*1520*/  MOV R3, 0x400 ;  /* 0x0000040000037802 */ /* 0x000fc80000000f00 */
[----:B--2---:R-:W-:Y:S02]  /*1530*/  LEA R3, R2, R3, 0x18 ;  /* 0x0000000302037211 */ /* 0x004fe400078ec0ff */
[----:B------:R-:W-:-:S03]  /*1540*/  SHF.L.U32 R2, R10, 0x1f, RZ ;  /* 0x0000001f0a027819 */ /* 0x000fc600000006ff */
[----:B------:R-:W-:-:S04]  /*1550*/  IMAD R3, R12, 0x8, R3 ;  /* 0x000000080c037824 */ /* 0x000fc800078e0203 */
[----:B------:R-:W2:Y:S02]  /*1560*/  SYNCS.PHASECHK.TRANS64.TRYWAIT P0, [R3+URZ+0xd0], R2 ;  /* 0x0000d002030075a7 */ /* 0x000ea400080011ff */
[----:B--2---:R-:W-:Y:S05]  /*1570*/  @!P0 BRA `(.L_x_19) ;  /* 0x0000004800c08947 */ /* 0x004fea0003800000 */
.L_x_95:
[----:B------:R-:W-:Y:S01]  /*1580*/  VIADD R12, R12, 0x1 ;  /* 0x000000010c0c7836 */ /* 0x000fe20000000000 */
[----:B------:R2:W-:Y:S04]  /*1590*/  SYNCS.ARRIVE.TRANS64.A1T0 RZ, [R3+URZ+0xc0], RZ ;  /* 0x0000c0ff03ff79a7 */ /* 0x0005e800081000ff */
[----:B------:R-:W-:-:S04]  /*15a0*/  ISETP.NE.AND P0, PT, R12, 0x2, PT ;  /* 0x000000020c00780c */ /* 0x000fc80003f05270 */
[----:B------:R-:W-:Y:S02]  /*15b0*/  SEL R12, R12, RZ, P0 ;  /* 0x000000ff0c0c7207 */ /* 0x000fe40000000000 */
[----:B--2---:R-:W-:-:S04]  /*15c0*/  SEL R3, RZ, 0x1, P0 ;  /* 0x00000001ff037807 */ /* 0x004fc80000000000 */
[----:B------:R-:W-:-:S07]  /*15d0*/  LOP3.LUT R10, R10, R3, RZ, 0x3c, !PT ;  /* 0x000000030a0a7212 */ /* 0x000fce00078e3cff */
.L_x_18:
[----:B------:R-:W-:Y:S01]  /*15e0*/  UMOV UR4, 0x400 ;  /* 0x0000040000047882 */ /* 0x000fe20000000000 */
[----:B------:R-:W-:Y:S01]  /*15f0*/  SHF.L.U32 R2, R15, 0x1f, RZ ;  /* 0x0000001f0f027819 */ /* 0x000fe200000006ff */
[----:B-1----:R-:W-:Y:S01]  /*1600*/  ULEA UR4, UR37, UR4, 0x18 ;  /* 0x0000000425047291 */ /* 0x002fe2000f8ec0ff */
[----:B------:R-:W-:Y:S01]  /*1610*/  R2UR UR35, R97 ;  /* 0x00000000612372ca */ /* 0x000fe200000e0000 */
[----:B------:R-:W-:Y:S01]  /*1620*/  UISETP.GE.U32.AND UP0, UPT, UR13, 0x7f, UPT ;  /* 0x0000007f0d00788c */ /* 0x000fe2000bf06070 */
[----:B------:R-:W-:Y:S01]  /*1630*/  R2UR UR11, R91 ;  /* 0x000000005b0b72ca */ /* 0x000fe200000e0000 */
[----:B------:R-:W-:Y:S01]  /*1640*/  ULEA UR8, UR6, UR4, 0x3 ;  /* 0x0000000406087291 */ /* 0x000fe2000f8e18ff */
[----:B------:R-:W-:-:S08]  /*1650*/  UMOV UR24, URZ ;  /* 0x000000ff00187c82 */ /* 0x000fd00008000000 */
[----:B------:R1:W2:Y:S01]  /*1660*/  SYNCS.PHASECHK.TRANS64.TRYWAIT P0, [UR8+0x20], R2 ;  /* 0x00002002ff0075a7 */ /* 0x0002a20008001108 */
[----:B------:R-:W-:Y:S02]  /*1670*/  USHF.L.U32 UR35, UR35, 0x6, URZ ;  /* 0x0000000623237899 */ /* 0x000fe400080006ff */
[----:B------:R-:W-:Y:S01]  /*1680*/  USHF.L.U32 UR11, UR11, 0x6, URZ ;  /* 0x000000060b0b7899 */ /* 0x000fe200080006ff */
[----:B------:R-:W-:Y:S11]  /*1690*/  BRA.U !UP0, `(.L_x_20) ;  /* 0x0000000108a47547 */ /* 0x000ff6000b800000 */
[----:B------:R-:W-:Y:S01]  /*16a0*/  UMOV UR16, URZ ;  /* 0x000000ff00107c82 */ /* 0x000fe20008000000 */
[----:B------:R-:W-:-:S05]  /*16b0*/  UMOV UR17, UR6 ;  /* 0x0000000600117c82 */ /* 0x000fca0008000000 */
.L_x_25:
[----:B-1----:R-:W-:Y:S01]  /*16c0*/  ULEA UR33, UR17, UR4, 0x3 ;  /* 0x0000000411217291 */ /* 0x002fe2000f8e18ff */
[----:B--2---:R-:W-:Y:S01]  /*16d0*/  @!P5 MOV R3, 0x2000 ;  /* 0x000020000003d802 */ /* 0x004fe20000000f00 */
[----:B--2---:R-:W-:Y:S10]  /*16e0*/  @P0 BRA `(.L_x_21) ;  /* 0x00000000000c0947 */ /* 0x004ff40003800000 */
[----:B------:R-:W-:-:S04]  /*16f0*/  SHF.L.U32 R5, R15, 0x1f, RZ ;  /* 0x0000001f0f057819 */ /* 0x000fc800000006ff */
[----:B------:R-:W2:Y:S02]  /*1700*/  SYNCS.PHASECHK.TRANS64.TRYWAIT P0, [UR33+0x20], R5 ;  /* 0x00002005ff0075a7 */ /* 0x000ea40008001121 */
[----:B--2---:R-:W-:Y:S05]  /*1710*/  @!P0 BRA `(.L_x_22) ;  /* 0x00000048006c8947 */ /* 0x004fea0003800000 */
.L_x_21:
[----:B------:R2:W-:Y:S01]  /*1720*/  @!P5 SYNCS.ARRIVE.TRANS64 RZ, [UR33], R3 ;  /* 0x00000003ffffd9a7 */ /* 0x0005e20008000021 */
[----:B------:R-:W-:Y:S04]  /*1730*/  BSSY.RECONVERGENT B0, `(.L_x_23) ;  /* 0x0000003000007945 */ /* 0x000fe80003800200 */
[----:B------:R-:W-:Y:S05]  /*1740*/  @P4 BRA `(.L_x_24) ;  /* 0x0000000000044947 */ /* 0x000fea0003800000 */
[----:B------:R-:W-:Y:S05]  /*1750*/  BPT.TRAP 0x1 ;  /* 0x000000040000795c */ /* 0x000fea0000300000 */
.L_x_24:
[----:B------:R-:W-:Y:S05]  /*1760*/  BSYNC.RECONVERGENT B0 ;  /* 0x0000000000007941 */ /* 0x000fea0003800200 */
.L_x_23:
[----:B------:R-:W-:Y:S02]  /*1770*/  UIADD3 UR6, UPT, UPT, UR17, 0x1, URZ ;  /* 0x0000000111067890 */ /* 0x000fe4000fffe0ff */
[----:B------:R-:W-:Y:S02]  /*1780*/  UIADD3 UR26, UP1, UPT, UR22, 0x80, URZ ;  /* 0x00000080161a7890 */ /* 0x000fe4000ff3e0ff */
[----:B------:R-:W-:Y:S02]  /*1790*/  UISETP.NE.AND UP0, UPT, UR6, 0x4, UPT ;  /* 0x000000040600788c */ /* 0x000fe4000bf05270 */
[----:B------:R-:W-:Y:S02]  /*17a0*/  USHF.L.U32 UR34, UR16, 0x6, URZ ;  /* 0x0000000610227899 */ /* 0x000fe400080006ff */
[----:B------:R-:W-:Y:S02]  /*17b0*/  USEL UR9, URZ, 0x1, UP0 ;  /* 0x00000001ff097887 */ /* 0x000fe40008000000 */
[----:B------:R-:W-:-:S02]  /*17c0*/  USEL UR6, UR6, URZ, UP0 ;  /* 0x000000ff06067287 */ /* 0x000fc40008000000 */
[----:B------:R-:W-:Y:S02]  /*17d0*/  UIADD3 UR20, UP0, UPT, UR22, 0x180, URZ ;  /* 0x0000018016147890 */ /* 0x000fe4000ff1e0ff */
[----:B------:R-:W-:Y:S01]  /*17e0*/  ULEA UR8, UR6, UR4, 0x3 ;  /* 0x0000000406087291 */ /* 0x000fe2000f8e18ff */
[----:B------:R-:W-:Y:S01]  /*17f0*/  LOP3.LUT R15, R15, UR9, RZ, 0x3c, !PT ;  /* 0x000000090f0f7c12 */ /* 0x000fe2000f8e3cff */
[----:B------:R-:W-:Y:S02]  /*1800*/  UIADD3.X UR27, UPT, UPT, URZ, UR23, URZ, UP1, !UPT ;  /* 0x00000017ff1b7290 */ /* 0x000fe40008ffe4ff */
[----:B------:R-:W-:Y:S01]  /*1810*/  UIADD3.X UR21, UPT, UPT, URZ, UR23, URZ, UP0, !UPT ;  /* 0x00000017ff157290 */ /* 0x000fe200087fe4ff */
[----:B-1----:R-:W-:Y:S01]  /*1820*/  SHF.L.U32 R2, R15, 0x1f, RZ ;  /* 0x0000001f0f027819 */ /* 0x002fe200000006ff */
[----:B------:R-:W-:Y:S01]  /*1830*/  UMOV UR18, 0x0 ;  /* 0x0000000000127882 */ /* 0x000fe20000000000 */
[----:B------:R-:W-:Y:S01]  /*1840*/  UMOV UR19, 0x10000000 ;  /* 0x1000000000137882 */ /* 0x000fe20000000000 */
[----:B------:R-:W-:Y:S01]  /*1850*/  UMOV UR12, UR36 ;  /* 0x00000024000c7c82 */ /* 0x000fe20008000000 */
[----:B------:R1:W1:Y:S01]  /*1860*/  SYNCS.PHASECHK.TRANS64.TRYWAIT P0, [UR8+0x20], R2 ;  /* 0x00002002ff0075a7 */ /* 0x0002620008001108 */
[----:B------:R-:W-:Y:S01]  /*1870*/  ULEA UR8, UR17, UR4, 0xc ;  /* 0x0000000411087291 */ /* 0x000fe2000f8e60ff */
[----:B------:R-:W-:Y:S01]  /*1880*/  UMOV UR9, UR33 ;  /* 0x0000002100097c82 */ /* 0x000fe20008000000 */
[----:B------:R-:W-:-:S02]  /*1890*/  UMOV UR10, UR34 ;  /* 0x00000022000a7c82 */ /* 0x000fc40008000000 */
[----:B------:R-:W-:Y:S02]  /*18a0*/  UIADD3 UR32, UPT, UPT, UR8, 0x2400, URZ ;  /* 0x0000240008207890 */ /* 0x000fe4000fffe0ff */
[----:B------:R-:W-:Y:S02]  /*18b0*/  UIADD3 UR8, UPT, UPT, UR8, 0x6400, URZ ;  /* 0x0000640008087890 */ /* 0x000fe4000fffe0ff */
[----:B------:R-:W-:Y:S01]  /*18c0*/  UIADD3 UR16, UPT, UPT, UR16, 0x1, URZ ;  /* 0x0000000110107890 */ /* 0x000fe2000fffe0ff */
[----:B------:R-:W-:Y:S01]  /*18d0*/  UMOV UR24, UR5 ;  /* 0x0000000500187c82 */ /* 0x000fe20008000000 */
[----:B------:R-:W-:Y:S02]  /*18e0*/  UMOV UR17, UR6 ;  /* 0x0000000600117c82 */ /* 0x000fe40008000000 */
[----:B------:R-:W-:Y:S01]  /*18f0*/  UISETP.NE.AND UP0, UPT, UR16, UR5, UPT ;  /* 0x000000051000728c */ /* 0x000fe2000bf05270 */
[----:B------:R1:W-:Y:S02]  /*1900*/  UTMALDG.3D [UR32], [UR26], desc[UR18] ;  /* 0x000012201a0075b4 */ /* 0x0003e40008011000 */
[----:B------:R1:W-:Y:S06]  /*1910*/  UTMALDG.3D [UR8], [UR20], desc[UR18] ;  /* 0x00001208140075b4 */ /* 0x0003ec0008011000 */
[----:B------:R-:W-:Y:S05]  /*1920*/  BRA.U UP0, `(.L_x_25) ;  /* 0xfffffffd00647547 */ /* 0x000fea000b83ffff */
.L_x_20:
[----:B-1----:R-:W-:Y:S01]  /*1930*/  ULEA UR8, UR6, UR4, 0x3 ;  /* 0x0000000406087291 */ /* 0x002fe2000f8e18ff */
[----:B------:R-:W-:Y:S01]  /*1940*/  SHF.L.U32 R2, R15, 0x1f, RZ ;  /* 0x0000001f0f027819 */ /* 0x000fe200000006ff */
[----:B------:R-:W-:Y:S01]  /*1950*/  @!P1 SYNCS.ARRIVE.TRANS64.A1T0 RZ, [UR4+0x58], RZ ;  /* 0x000058ffffff99a7 */ /* 0x000fe20008100004 */
[----:B------:R-:W-:-:S06]  /*1960*/  UISETP.GT.AND UP0, UPT, UR15, UR14, UPT ;  /* 0x0000000e0f00728c */ /* 0x000fcc000bf04270 */
[----:B--2---:R1:W2:Y:S03]  /*1970*/  SYNCS.PHASECHK.TRANS64.TRYWAIT P0, [UR8+0x20], R2 ;  /* 0x00002002ff0075a7 */ /* 0x0042a60008001108 */
[----:B------:R-:W-:Y:S05]  /*1980*/  BRA.U !UP0, `(.L_x_26) ;  /* 0x0000000108a87547 */ /* 0x000fea000b800000 */
[----:B------:R-:W-:Y:S01]  /*1990*/  UIADD3 UR21, UPT, UPT, UR7, UR24, URZ ;  /* 0x0000001807157290 */ /* 0x000fe2000fffe0ff */
[----:B------:R-:W-:-:S11]  /*19a0*/  UMOV UR25, UR6 ;  /* 0x0000000600197c82 */ /* 0x000fd60008000000 */
.L_x_31:
[----:B-1----:R-:W-:Y:S01]  /*19b0*/  ULEA UR17, UR25, UR4, 0x3 ;  /* 0x0000000419117291 */ /* 0x002fe2000f8e18ff */
[----:B--2---:R-:W-:Y:S01]  /*19c0*/  @!P5 MOV R3, 0x2000 ;  /* 0x000020000003d802 */ /* 0x004fe20000000f00 */
[----:B--2---:R-:W-:Y:S10]  /*19d0*/  @P0 BRA `(.L_x_27) ;  /* 0x00000000000c0947 */ /* 0x004ff40003800000 */
[----:B------:R-:W-:-:S04]  /*19e0*/  SHF.L.U32 R5, R15, 0x1f, RZ ;  /* 0x0000001f0f057819 */ /* 0x000fc800000006ff */
[----:B------:R-:W2:Y:S02]  /*19f0*/  SYNCS.PHASECHK.TRANS64.TRYWAIT P0, [UR17+0x20], R5 ;  /* 0x00002005ff0075a7 */ /* 0x000ea40008001111 */
[----:B--2---:R-:W-:Y:S05]  /*1a00*/  @!P0 BRA `(.L_x_28) ;  /* 0x0000004400c88947 */ /* 0x004fea0003800000 */
.L_x_27:
[----:B------:R2:W-:Y:S01]  /*1a10*/  @!P5 SYNCS.ARRIVE.TRANS64 RZ, [UR17], R3 ;  /* 0x00000003ffffd9a7 */ /* 0x0005e20008000011 */
[----:B------:R-:W-:Y:S04]  /*1a20*/  BSSY.RECONVERGENT B0, `(.L_x_29) ;  /* 0x0000003000007945 */ /* 0x000fe80003800200 */
[----:B------:R-:W-:Y:S05]  /*1a30*/  @P4 BRA `(.L_x_30) ;  /* 0x0000000000044947 */ /* 0x000fea0003800000 */
[----:B------:R-:W-:Y:S05]  /*1a40*/  BPT.TRAP 0x1 ;  /* 0x000000040000795c */ /* 0x000fea0000300000 */
.L_x_30:
[----:B------:R-:W-:Y:S05]  /*1a50*/  BSYNC.RECONVERGENT B0 ;  /* 0x0000000000007941 */ /* 0x000fea0003800200 */
.L_x_29:
        /* <DEDUP_REMOVED lines=20> */
[----:B------:R-:W-:Y:S01]  /*1ba0*/  UIADD3 UR8, UPT, UPT, UR8, 0x6400, URZ ;  /* 0x0000640008087890 */ /* 0x000fe2000fffe0ff */
[----:B------:R-:W-:Y:S01]  /*1bb0*/  UMOV UR9, UR17 ;  /* 0x0000001100097c82 */ /* 0x000fe20008000000 */
[----:B------:R-:W-:Y:S01]  /*1bc0*/  UMOV UR10, UR18 ;  /* 0x00000012000a7c82 */ /* 0x000fe20008000000 */
[----:B------:R-:W-:Y:S01]  /*1bd0*/  UIADD3 UR24, UPT, UPT, UR24, 0x1, URZ ;  /* 0x0000000118187890 */ /* 0x000fe2000fffe0ff */
[----:B------:R-:W-:-:S03]  /*1be0*/  UMOV UR25, UR6 ;  /* 0x0000000600197c82 */ /* 0x000fc60008000000 */
[----:B------:R1:W-:Y:S01]  /*1bf0*/  UTMALDG.3D [UR16], [UR30], desc[UR26] ;  /* 0x00001a101e0075b4 */ /* 0x0003e20008011000 */
[----:B------:R-:W-:Y:S01]  /*1c00*/  UISETP.NE.AND UP0, UPT, UR24, UR21, UPT ;  /* 0x000000151800728c */ /* 0x000fe2000bf05270 */
[----:B------:R1:W-:Y:S08]  /*1c10*/  UTMALDG.3D [UR8], [UR28], desc[UR26] ;  /* 0x00001a081c0075b4 */ /* 0x0003f00008011000 */
[----:B------:R-:W-:Y:S05]  /*1c20*/  BRA.U UP0, `(.L_x_31) ;  /* 0xfffffffd00607547 */ /* 0x000fea000b83ffff */
.L_x_26:
[C---:B-1----:R-:W-:Y:S01]  /*1c30*/  LEA R2, R14.reuse, UR4, 0x3 ;  /* 0x000000040e027c11 */ /* 0x042fe2000f8e18ff */
[----:B------:R-:W-:Y:S01]  /*1c40*/  NOP ;  /* 0x0000000000007918 */ /* 0x000fe20000000000 */
[----:B--2---:R-:W-:Y:S02]  /*1c50*/  SHF.L.U32 R3, R13, 0x1f, RZ ;  /* 0x0000001f0d037819 */ /* 0x004fe400000006ff */
[----:B------:R-:W-:Y:S02]  /*1c60*/  LEA R4, R14, UR4, 0x4 ;  /* 0x000000040e047c11 */ /* 0x000fe4000f8e20ff */
[----:B------:R-:W1:Y:S02]  /*1c70*/  SYNCS.PHASECHK.TRANS64.TRYWAIT P0, [R2+URZ+0x60], R3 ;  /* 0x00006003020075a7 */ /* 0x000e6400080011ff */
[----:B-1----:R-:W-:Y:S05]  /*1c80*/  @!P0 BRA `(.L_x_32) ;  /* 0x0000004400408947 */ /* 0x002fea0003800000 */
.L_x_98:
[----:B------:R-:W2:Y:S01]  /*1c90*/  LDS.128 R4, [R4+0xf0] ;  /* 0x0000f00004047984 */ /* 0x000ea20000000c00 */
[----:B---3--:R-:W-:Y:S01]  /*1ca0*/  ISETP.GE.AND P0, PT, R40, 0x1, PT ;  /* 0x000000012800780c */ /* 0x008fe20003f06270 */
[----:B-1----:R-:W-:Y:S01]  /*1cb0*/  VIADD R2, R2, 0x70 ;  /* 0x0000007002027836 */ /* 0x002fe20000000000 */
[----:B------:R-:W-:Y:S01]  /*1cc0*/  @!PT LDS RZ, [RZ] ;  /* 0x00000000fffff984 */ /* 0x000fe20000000800 */
[----:B------:R-:W-:Y:S01]  /*1cd0*/  @!PT LDS RZ, [RZ] ;  /* 0x00000000fffff984 */ /* 0x000fe20000000800 */
[----:B------:R-:W-:Y:S01]  /*1ce0*/  @!PT LDS RZ, [RZ] ;  /* 0x00000000fffff984 */ /* 0x000fe20000000800 */
[----:B------:R-:W-:Y:S01]  /*1cf0*/  @!PT LDS RZ, [RZ] ;  /* 0x00000000fffff984 */ /* 0x000fe20000000800 */
[----:B------:R1:W-:Y:S06]  /*1d00*/  MEMBAR.ALL.CTA ;  /* 0x0000000000007992 */ /* 0x0003ec0000008000 */
[----:B-1----:R-:W1:Y:S01]  /*1d10*/  FENCE.VIEW.ASYNC.S ;  /* 0x00000000000073c6 */ /* 0x002e620000000000 */
[----:B------:R-:W-:-:S04]  /*1d20*/  PRMT R2, RZ, 0x654, R2 ;  /* 0x00000654ff027816 */ /* 0x000fc80000000002 */
[----:B-1----:R1:W-:Y:S01]  /*1d30*/  SYNCS.ARRIVE.TRANS64.RED.A1T0 RZ, [R2+URZ], RZ ;  /* 0x000000ff02ff79a7 */ /* 0x0023e200081004ff */
[----:B--2---:R-:W-:-:S13]  /*1d40*/  LOP3.LUT P2, RZ, R6, 0x1, RZ, 0xc0, !PT ;  /* 0x0000000106ff7812 */ /* 0x004fda000784c0ff */
[----:B------:R-:W-:Y:S01]  /*1d50*/  @P2 SHF.R.U32.HI R3, RZ, 0x10, R5 ;  /* 0x00000010ff032819 */ /* 0x000fe20000011605 */
[----:B------:R-:W-:Y:S01]  /*1d60*/  VOTEU.ANY UP0, P2 ;  /* 0x0000000000ff7886 */ /* 0x000fe20001000100 */
[----:B------:R-:W-:Y:S02]  /*1d70*/  @P2 MOV R11, R4 ;  /* 0x00000004000b2202 */ /* 0x000fe40000000f00 */
[----:B------:R-:W-:Y:S02]  /*1d80*/  @P2 R2UR.BROADCAST UR8, R3 ;  /* 0x00000000030822ca */ /* 0x000fe400008e0000 */
[----:B------:R-:W-:-:S11]  /*1d90*/  @P2 LOP3.LUT R8, R5, 0xffff, RZ, 0xc0, !PT ;  /* 0x0000ffff05082812 */ /* 0x000fd600078ec0ff */
[----:B------:R-:W-:Y:S01]  /*1da0*/  @UP0 UMOV UR36, UR8 ;  /* 0x0000000800240c82 */ /* 0x000fe20008000000 */
[----:B-1----:R-:W-:Y:S05]  /*1db0*/  @!P0 BRA `(.L_x_33) ;  /* 0x0000000000b88947 */ /* 0x002fea0003800000 */
[----:B------:R-:W4:Y:S01]  /*1dc0*/  LDC.64 R4, c[0x0][0xb18] ;  /* 0x0002c600ff047b82 */ /* 0x000f220000000a00 */
[----:B------:R-:W-:-:S07]  /*1dd0*/  ISETP.NE.AND P3, PT, R40, 0x1, PT ;  /* 0x000000012800780c */ /* 0x000fce0003f65270 */
[----:B------:R-:W1:Y:S08]  /*1de0*/  LDC.64 R6, c[0x0][0xb10] ;  /* 0x0002c400ff067b82 */ /* 0x000e700000000a00 */
[----:B------:R-:W2:Y:S08]  /*1df0*/  LDC R16, c[0x0][0xb20] ;  /* 0x0002c800ff107b82 */ /* 0x000eb00000000800 */
[----:B------:R-:W3:Y:S01]  /*1e00*/  LDC R18, c[0x0][0xb0c] ;  /* 0x0002c300ff127b82 */ /* 0x000ee20000000800 */
[----:B----4-:R-:W-:Y:S01]  /*1e10*/  IMAD.HI.U32 R17, R0, R5, RZ ;  /* 0x0000000500117227 */ /* 0x010fe200078e00ff */
[----:B------:R-:W-:-:S03]  /*1e20*/  ISETP.NE.AND P0, PT, R4, 0x1, PT ;  /* 0x000000010400780c */ /* 0x000fc60003f05270 */
[----:B------:R-:W-:-:S03]  /*1e30*/  IMAD.HI.U32 R5, R8, R5, RZ ;  /* 0x0000000508057227 */ /* 0x000fc600078e00ff */
[----:B------:R-:W4:Y:S01]  /*1e40*/  LDC.64 R2, c[0x0][0xb28] ;  /* 0x0002ca00ff027b82 */ /* 0x000f220000000a00 */
[----:B-1----:R-:W-:-:S04]  /*1e50*/  IMAD.HI.U32 R20, R9, R6, RZ ;  /* 0x0000000609147227 */ /* 0x002fc800078e00ff */
[----:B------:R-:W-:Y:S01]  /*1e60*/  IMAD.HI.U32 R22, R11, R6, RZ ;  /* 0x000000060b167227 */ /* 0x000fe200078e00ff */
[----:B------:R-:W-:Y:S02]  /*1e70*/  SHF.R.U32.HI R20, RZ, R7, R20 ;  /* 0x00000007ff147219 */ /* 0x000fe40000011614 */
[-C--:B--2---:R-:W-:Y:S02]  /*1e80*/  SHF.R.U32.HI R17, RZ, R16.reuse, R17 ;  /* 0x00000010ff117219 */ /* 0x084fe40000011611 */
[----:B------:R-:W-:Y:S02]  /*1e90*/  SHF.R.U32.HI R5, RZ, R16, R5 ;  /* 0x00000010ff057219 */ /* 0x000fe40000011605 */
[----:B------:R-:W-:Y:S02]  /*1ea0*/  SEL R17, R0, R17, !P0 ;  /* 0x0000001100117207 */ /* 0x000fe40004000000 */
[----:B------:R-:W-:Y:S02]  /*1eb0*/  SHF.R.U32.HI R22, RZ, R7, R22 ;  /* 0x00000007ff167219 */ /* 0x000fe40000011616 */
[----:B---3--:R-:W-:-:S02]  /*1ec0*/  ISETP.NE.AND P1, PT, R18, 0x1, PT ;  /* 0x000000011200780c */ /* 0x008fc40003f25270 */
[----:B------:R-:W-:Y:S02]  /*1ed0*/  SEL R5, R8, R5, !P0 ;  /* 0x0000000508057207 */ /* 0x000fe40004000000 */
[----:B------:R-:W-:Y:S02]  /*1ee0*/  SEL R19, R9, R20, !P1 ;  /* 0x0000001409137207 */ /* 0x000fe40004800000 */
[----:B------:R-:W-:Y:S01]  /*1ef0*/  SEL R7, R11, R22, !P1 ;  /* 0x000000160b077207 */ /* 0x000fe20004800000 */
[----:B----4-:R-:W-:-:S04]  /*1f00*/  IMAD.HI.U32 R20, R17, R2, RZ ;  /* 0x0000000211147227 */ /* 0x010fc800078e00ff */
[----:B------:R-:W-:Y:S01]  /*1f10*/  IMAD.HI.U32 R6, R19, R2, RZ ;  /* 0x0000000213067227 */ /* 0x000fe200078e00ff */
[----:B------:R-:W-:-:S04]  /*1f20*/  @P3 SHF.R.U32.HI R17, RZ, R3, R20 ;  /* 0x00000003ff113219 */ /* 0x000fc80000011614 */
[----:B------:R-:W-:Y:S01]  /*1f30*/  @P3 SHF.R.U32.HI R19, RZ, R3, R6 ;  /* 0x00000003ff133219 */ /* 0x000fe20000011606 */
[----:B------:R-:W-:-:S04]  /*1f40*/  IMAD R17, R40, R17, RZ ;  /* 0x0000001128117224 */ /* 0x000fc800078e02ff */
[----:B------:R-:W-:Y:S01]  /*1f50*/  IMAD R6, R40, R19, RZ ;  /* 0x0000001328067224 */ /* 0x000fe200078e02ff */
[C---:B------:R-:W-:Y:S02]  /*1f60*/  ISETP.GE.AND P0, PT, R5.reuse, R17, PT ;  /* 0x000000110500720c */ /* 0x040fe40003f06270 */
[----:B------:R-:W-:Y:S02]  /*1f70*/  IADD3 R17, PT, PT, -R5, RZ, RZ ;  /* 0x000000ff05117210 */ /* 0x000fe40007ffe1ff */
[----:B------:R-:W-:Y:S01]  /*1f80*/  ISETP.GE.OR P0, PT, R7, R6, P0 ;  /* 0x000000060700720c */ /* 0x000fe20000706670 */
[----:B------:R-:W-:-:S04]  /*1f90*/  IMAD.HI.U32 R6, R5, R2, RZ ;  /* 0x0000000205067227 */ /* 0x000fc800078e00ff */
[----:B------:R-:W-:Y:S01]  /*1fa0*/  IMAD R8, R4, R17, R8 ;  /* 0x0000001104087224 */ /* 0x000fe200078e0208 */
[----:B------:R-:W-:-:S04]  /*1fb0*/  SHF.R.U32.HI R6, RZ, R3, R6 ;  /* 0x00000003ff067219 */ /* 0x000fc80000011606 */
[----:B------:R-:W-:-:S03]  /*1fc0*/  SEL R6, R5, R6, !P3 ;  /* 0x0000000605067207 */ /* 0x000fc60005800000 */
[----:B------:R-:W-:-:S04]  /*1fd0*/  @!P0 IMAD.HI.U32 R16, R7, R2, RZ ;  /* 0x0000000207108227 */ /* 0x000fc800078e00ff */
[----:B------:R-:W-:Y:S01]  /*1fe0*/  IMAD.MOV R2, RZ, RZ, -R6 ;  /* 0x000000ffff027224 */ /* 0x000fe200078e0a06 */
[----:B------:R-:W-:-:S03]  /*1ff0*/  @!P0 SHF.R.U32.HI R16, RZ, R3, R16 ;  /* 0x00000003ff108219 */ /* 0x000fc60000011610 */
[----:B------:R-:W-:Y:S01]  /*2000*/  IMAD R2, R40, R2, R5 ;  /* 0x0000000228027224 */ /* 0x000fe200078e0205 */
[----:B------:R-:W-:-:S05]  /*2010*/  @!P0 SEL R3, R7, R16, !P3 ;  /* 0x0000001007038207 */ /* 0x000fca0005800000 */
[--C-:B------:R-:W-:Y:S02]  /*2020*/  @!P0 IMAD.IADD R6, R6, 0x1, -R3.reuse ;  /* 0x0000000106068824 */ /* 0x100fe400078e0a03 */
[----:B------:R-:W-:Y:S01]  /*2030*/  @!P0 IMAD R3, R2, R19, R3 ;  /* 0x0000001302038224 */ /* 0x000fe200078e0203 */
[----:B------:R-:W-:Y:S01]  /*2040*/  IADD3 R2, PT, PT, -R7, RZ, RZ ;  /* 0x000000ff07027210 */ /* 0x000fe20007ffe1ff */
[----:B------:R-:W-:Y:S02]  /*2050*/  @!P0 IMAD R5, R40, R6, R7 ;  /* 0x0000000628058224 */ /* 0x000fe400078e0207 */
[----:B------:R-:W-:Y:S02]  /*2060*/  @!P0 IMAD.MOV.U32 R7, RZ, RZ, R3 ;  /* 0x000000ffff078224 */ /* 0x000fe400078e0003 */
[----:B------:R-:W-:Y:S02]  /*2070*/  IMAD R2, R18, R2, R11 ;  /* 0x0000000212027224 */ /* 0x000fe400078e020b */
[----:B------:R-:W-:-:S02]  /*2080*/  IMAD R8, R5, R4, R8 ;  /* 0x0000000405087224 */ /* 0x000fc400078e0208 */
[----:B------:R-:W-:Y:S02]  /*2090*/  IMAD R11, R7, R18, R2 ;  /* 0x00000012070b7224 */ /* 0x000fe400078e0202 */
.L_x_33:
[----:B------:R-:W1:Y:S02]  /*20a0*/  LDCU UR8, c[0x0][0xb30] ;  /* 0x00016600ff0877ac */ /* 0x000e640008000800 */
[----:B-1----:R-:W-:-:S09]  /*20b0*/  UISETP.NE.AND UP0, UPT, UR8, 0x1, UPT ;  /* 0x000000010800788c */ /* 0x002fd2000bf05270 */
[----:B------:R-:W-:Y:S05]  /*20c0*/  BRA.U UP0, `(.L_x_34) ;  /* 0x0000000100407547 */ /* 0x000fea000b800000 */
[----:B------:R-:W1:Y:S08]  /*20d0*/  LDC.64 R4, c[0x0][0xb10] ;  /* 0x0002c400ff047b82 */ /* 0x000e700000000a00 */
[----:B------:R-:W2:Y:S08]  /*20e0*/  LDC.64 R2, c[0x0][0xb18] ;  /* 0x0002c600ff027b82 */ /* 0x000eb00000000a00 */
[----:B------:R-:W3:Y:S08]  /*20f0*/  LDC R6, c[0x0][0xb20] ;  /* 0x0002c800ff067b82 */ /* 0x000ef00000000800 */
[----:B------:R-:W4:Y:S01]  /*2100*/  LDC R16, c[0x0][0xb0c] ;  /* 0x0002c300ff107b82 */ /* 0x000f220000000800 */
[----:B-1----:R-:W-:-:S05]  /*2110*/  IMAD.HI.U32 R4, R11, R4, RZ ;  /* 0x000000040b047227 */ /* 0x002fca00078e00ff */
[----:B------:R-:W-:Y:S01]  /*2120*/  SHF.R.U32.HI R4, RZ, R5, R4 ;  /* 0x00000005ff047219 */ /* 0x000fe20000011604 */
[----:B--2---:R-:W-:Y:S01]  /*2130*/  IMAD.HI.U32 R3, R8, R3, RZ ;  /* 0x0000000308037227 */ /* 0x004fe200078e00ff */
[----:B------:R-:W-:-:S04]  /*2140*/  ISETP.NE.AND P0, PT, R2, 0x1, PT ;  /* 0x000000010200780c */ /* 0x000fc80003f05270 */
[----:B---3--:R-:W-:-:S04]  /*2150*/  SHF.R.U32.HI R3, RZ, R6, R3 ;  /* 0x00000006ff037219 */ /* 0x008fc80000011603 */
[----:B------:R-:W-:Y:S02]  /*2160*/  SEL R3, R8, R3, !P0 ;  /* 0x0000000308037207 */ /* 0x000fe40004000000 */
[----:B----4-:R-:W-:-:S04]  /*2170*/  ISETP.NE.AND P1, PT, R16, 0x1, PT ;  /* 0x000000011000780c */ /* 0x010fc80003f25270 */
[----:B------:R-:W-:-:S05]  /*2180*/  SEL R4, R11, R4, !P1 ;  /* 0x000000040b047207 */ /* 0x000fca0004800000 */
[----:B------:R-:W-:Y:S02]  /*2190*/  IMAD.IADD R5, R3, 0x1, -R4 ;  /* 0x0000000103057824 */ /* 0x000fe400078e0a04 */
[----:B------:R-:W-:Y:S02]  /*21a0*/  IMAD.IADD R3, R4, 0x1, -R3 ;  /* 0x0000000104037824 */ /* 0x000fe400078e0a03 */
[----:B------:R-:W-:Y:S02]  /*21b0*/  IMAD R11, R5, R16, R11 ;  /* 0x00000010050b7224 */ /* 0x000fe400078e020b */
[----:B------:R-:W-:-:S07]  /*21c0*/  IMAD R8, R3, R2, R8 ;  /* 0x0000000203087224 */ /* 0x000fce00078e0208 */
.L_x_34:
[----:B------:R-:W-:Y:S01]  /*21d0*/  VIADD R14, R14, 0x1 ;  /* 0x000000010e0e7836 */ /* 0x000fe20000000000 */
[----:B------:R-:W-:Y:S01]  /*21e0*/  PLOP3.LUT P1, PT, PT, PT, PT, 0x80, 0x8 ;  /* 0x000000000008781c */ /* 0x000fe20003f2f070 */
[----:B------:R-:W-:Y:S02]  /*21f0*/  IMAD.IADD R97, R11, 0x1, R90 ;  /* 0x000000010b617824 */ /* 0x000fe400078e025a */
[----:B------:R-:W-:Y:S01]  /*2200*/  IMAD.IADD R91, R8, 0x1, R79 ;  /* 0x00000001085b7824 */ /* 0x000fe200078e024f */
[----:B------:R-:W-:-:S04]  /*2210*/  ISETP.NE.AND P0, PT, R14, 0x2, PT ;  /* 0x000000020e00780c */ /* 0x000fc80003f05270 */
[----:B------:R-:W-:Y:S02]  /*2220*/  SEL R2, RZ, 0x1, P0 ;  /* 0x00000001ff027807 */ /* 0x000fe40000000000 */
[----:B------:R-:W-:Y:S02]  /*2230*/  SEL R14, R14, RZ, P0 ;  /* 0x000000ff0e0e7207 */ /* 0x000fe40000000000 */
[----:B------:R-:W-:Y:S01]  /*2240*/  LOP3.LUT R13, R13, R2, RZ, 0x3c, !PT ;  /* 0x000000020d0d7212 */ /* 0x000fe200078e3cff */
[----:B------:R-:W-:Y:S06]  /*2250*/  @P2 BRA `(.L_x_35) ;  /* 0xfffffff000a02947 */ /* 0x000fec000383ffff */
[----:B------:R-:W-:Y:S01]  /*2260*/  UIADD3 UR4, UPT, UPT, UR4, 0x20, URZ ;  /* 0x0000002004047890 */ /* 0x000fe2000fffe0ff */
[----:B------:R-:W-:-:S03]  /*2270*/  SHF.L.U32 R3, R15, 0x1f, RZ ;  /* 0x0000001f0f037819 */ /* 0x000fc600000006ff */
[----:B------:R-:W-:-:S09]  /*2280*/  ULEA UR5, UR6, UR4, 0x3 ;  /* 0x0000000406057291 */ /* 0x000fd2000f8e18ff */
[----:B------:R-:W1:Y:S02]  /*2290*/  SYNCS.PHASECHK.TRANS64.TRYWAIT P0, [UR5], R3 ;  /* 0x00000003ff0075a7 */ /* 0x000e640008001105 */
[----:B-1----:R-:W-:Y:S05]  /*22a0*/  @!P0 BRA `(.L_x_36) ;  /* 0x0000003c00cc8947 */ /* 0x002fea0003800000 */
.L_x_100:
[----:B------:R-:W-:-:S04]  /*22b0*/  UIADD3 UR6, UPT, UPT, UR6, 0x1, URZ ;  /* 0x0000000106067890 */ /* 0x000fc8000fffe0ff */
[----:B------:R-:W-:-:S04]  /*22c0*/  UISETP.NE.AND UP0, UPT, UR6, 0x4, UPT ;  /* 0x000000040600788c */ /* 0x000fc8000bf05270 */
[----:B------:R-:W-:Y:S02]  /*22d0*/  USEL UR7, URZ, 0x1, UP0 ;  /* 0x00000001ff077887 */ /* 0x000fe40008000000 */
[----:B------:R-:W-:-:S04]  /*22e0*/  USEL UR6, UR6, URZ, UP0 ;  /* 0x000000ff06067287 */ /* 0x000fc80008000000 */
[----:B------:R-:W-:Y:S01]  /*22f0*/  ULEA UR5, UR6, UR4, 0x3 ;  /* 0x0000000406057291 */ /* 0x000fe2000f8e18ff */
[----:B------:R-:W-:-:S04]  /*2300*/  LOP3.LUT R2, R15, UR7, RZ, 0x3c, !PT ;  /* 0x000000070f027c12 */ /* 0x000fc8000f8e3cff */
[----:B-1----:R-:W-:-:S04]  /*2310*/  SHF.L.U32 R3, R2, 0x1f, RZ ;  /* 0x0000001f02037819 */ /* 0x002fc800000006ff */
[----:B------:R-:W1:Y:S02]  /*2320*/  SYNCS.PHASECHK.TRANS64.TRYWAIT P0, [UR5], R3 ;  /* 0x00000003ff0075a7 */ /* 0x000e640008001105 */
[----:B-1----:R-:W-:Y:S05]  /*2330*/  @!P0 BRA `(.L_x_37) ;  /* 0x0000003c00c08947 */ /* 0x002fea0003800000 */
.L_x_102:
        /* <DEDUP_REMOVED lines=9> */
.L_x_104:
[----:B------:R-:W-:-:S04]  /*23d0*/  UIADD3 UR6, UPT, UPT, UR6, 0x1, URZ ;  /* 0x0000000106067890 */ /* 0x000fc8000fffe0ff */
[----:B------:R-:W-:-:S04]  /*23e0*/  UISETP.NE.AND UP0, UPT, UR6, 0x4, UPT ;  /* 0x000000040600788c */ /* 0x000fc8000bf05270 */
[----:B------:R-:W-:Y:S02]  /*23f0*/  USEL UR5, URZ, 0x1, UP0 ;  /* 0x00000001ff057887 */ /* 0x000fe40008000000 */
[----:B------:R-:W-:-:S04]  /*2400*/  USEL UR6, UR6, URZ, UP0 ;  /* 0x000000ff06067287 */ /* 0x000fc80008000000 */
[----:B------:R-:W-:Y:S01]  /*2410*/  ULEA UR6, UR6, UR4, 0x3 ;  /* 0x0000000406067291 */ /* 0x000fe2000f8e18ff */
[----:B-1----:R-:W-:-:S04]  /*2420*/  LOP3.LUT R3, R2, UR5, RZ, 0x3c, !PT ;  /* 0x0000000502037c12 */ /* 0x002fc8000f8e3cff */
[----:B------:R-:W-:Y:S01]  /*2430*/  SHF.L.U32 R3, R3, 0x1f, RZ ;  /* 0x0000001f03037819 */ /* 0x000fe200000006ff */
[----:B----4-:R-:W-:-:S07]  /*2440*/  IMAD.U32 R0, RZ, RZ, UR6 ;  /* 0x00000006ff007e24 */ /* 0x010fce000f8e00ff */
.L_x_39:
[----:B-1----:R1:W2:Y:S02]  /*2450*/  SYNCS.PHASECHK.TRANS64.TRYWAIT P0, [R0+URZ], R3 ;  /* 0x00000003000075a7 */ /* 0x0022a400080011ff */
[----:B--2---:R-:W-:Y:S05]  /*2460*/  @!P0 NANOSLEEP.SYNCS 0x989680 ;  /* 0x009896800000895d */ /* 0x004fea0003900000 */
[----:B------:R-:W2:Y:S02]  /*2470*/  @!P0 SYNCS.PHASECHK.TRANS64 P0, [R0+URZ], R3 ;  /* 0x00000003000085a7 */ /* 0x000ea400080010ff */
[----:B--2---:R-:W-:Y:S05]  /*2480*/  @P0 EXIT ;  /* 0x000000000000094d */ /* 0x004fea0003800000 */
[----:B------:R-:W-:Y:S05]  /*2490*/  BRA `(.L_x_39) ;  /* 0xfffffffc00ec7947 */ /* 0x000fea000383ffff */
.L_x_17:
[----:B------:R-:W-:-:S04]  /*24a0*/  UISETP.NE.AND UP1, UPT, UR37, URZ, UPT ;  /* 0x000000ff2500728c */ /* 0x000fc8000bf25270 */
[----:B------:R-:W-:-:S09]  /*24b0*/  UISETP.NE.OR UP1, UPT, UR8, 0x1, UP1 ;  /* 0x000000010800788c */ /* 0x000fd20008f25670 */
[----:B------:R-:W-:Y:S05]  /*24c0*/  BRA.U UP1, `(.L_x_40) ;  /* 0x0000000501487547 */ /* 0x000fea000b800000 */
[----:B------:R-:W-:Y:S01]  /*24d0*/  ISETP.NE.AND P2, PT, R2, RZ, PT ;  /* 0x000000ff0200720c */ /* 0x000fe20003f45270 */
[----:B------:R-:W-:Y:S01]  /*24e0*/  IMAD.MOV.U32 R12, RZ, RZ, 0x1 ;  /* 0x00000001ff0c7424 */ /* 0x000fe200078e00ff */
[----:B------:R-:W-:Y:S02]  /*24f0*/  CS2R R10, SRZ ;  /* 0x00000000000a7805 */ /* 0x000fe4000001ff00 */
[----:B------:R-:W-:Y:S01]  /*2500*/  CS2R R8, SRZ ;  /* 0x0000000000087805 */ /* 0x000fe2000001ff00 */
[----:B------:R-:W-:Y:S01]  /*2510*/  UMOV UR4, 0x400 ;  /* 0x0000040000047882 */ /* 0x000fe20000000000 */
[----:B------:R-:W-:Y:S01]  /*2520*/  UMOV UR6, URZ ;  /* 0x000000ff00067c82 */ /* 0x000fe20008000000 */
[----:B------:R-:W-:-:S12]  /*2530*/  ULEA UR37, UR37, UR4, 0x18 ;  /* 0x0000000425257291 */ /* 0x000fd8000f8ec0ff */
.L_x_44:
[----:B------:R-:W-:Y:S02]  /*2540*/  LEA R0, R8, UR37, 0x3 ;  /* 0x0000002508007c11 */ /* 0x000fe4000f8e18ff */
[----:B------:R-:W-:-:S03]  /*2550*/  SHF.L.U32 R5, R9, 0x1f, RZ ;  /* 0x0000001f09057819 */ /* 0x000fc600000006ff */
[----:B------:R-:W-:Y:S01]  /*2560*/  VIADD R4, R0, 0xd0 ;  /* 0x000000d000047836 */ /* 0x000fe20000000000 */
[----:B------:R-:W1:Y:S02]  /*2570*/  SYNCS.PHASECHK.TRANS64.TRYWAIT P0, [R0+URZ+0xc0], R5 ;  /* 0x0000c005000075a7 */ /* 0x000e6400080011ff */
[----:B-1----:R-:W-:Y:S05]  /*2580*/  @!P0 BRA `(.L_x_41) ;  /* 0x0000003c005c8947 */ /* 0x002fea0003800000 */
.L_x_105:
[----:B------:R-:W-:Y:S01]  /*2590*/  ULEA UR5, UR6, UR37, 0x3 ;  /* 0x0000002506057291 */ /* 0x000fe2000f8e18ff */
[----:B------:R-:W-:Y:S02]  /*25a0*/  PRMT R4, RZ, 0x654, R4 ;  /* 0x00000654ff047816 */ /* 0x000fe40000000004 */
[----:B-1----:R-:W-:Y:S01]  /*25b0*/  SHF.L.U32 R5, R12, 0x1f, RZ ;  /* 0x0000001f0c057819 */ /* 0x002fe200000006ff */
[----:B------:R-:W-:Y:S01]  /*25c0*/  UIADD3 UR4, UPT, UPT, UR5, 0x60, URZ ;  /* 0x0000006005047890 */ /* 0x000fe2000fffe0ff */
[----:B------:R1:W-:Y:S05]  /*25d0*/  SYNCS.ARRIVE.TRANS64.RED.A1T0 RZ, [R4+URZ], RZ ;  /* 0x000000ff04ff79a7 */ /* 0x0003ea00081004ff */
[----:B------:R-:W-:Y:S01]  /*25e0*/  IMAD.U32 R7, RZ, RZ, UR4 ;  /* 0x00000004ff077e24 */ /* 0x000fe2000f8e00ff */
[----:B------:R-:W2:Y:S04]  /*25f0*/  SYNCS.PHASECHK.TRANS64.TRYWAIT P0, [UR5+0x70], R5 ;  /* 0x00007005ff0075a7 */ /* 0x000ea80008001105 */
[----:B------:R-:W-:Y:S01]  /*2600*/  PRMT R6, R2, 0x654, R7 ;  /* 0x0000065402067816 */ /* 0x000fe20000000007 */
[----:B-1----:R-:W-:Y:S01]  /*2610*/  @!P2 IMAD.MOV.U32 R4, RZ, RZ, 0x10 ;  /* 0x00000010ff04a424 */ /* 0x002fe200078e00ff */
[----:B--2---:R-:W-:Y:S06]  /*2620*/  @!P0 BRA `(.L_x_42) ;  /* 0x0000003c00488947 */ /* 0x004fec0003800000 */
.L_x_107:
[----:B------:R-:W-:Y:S01]  /*2630*/  ULEA UR4, UR6, UR37, 0x4 ;  /* 0x0000002506047291 */ /* 0x000fe2000f8e20ff */
[----:B------:R-:W-:Y:S01]  /*2640*/  SEL R3, R6, R3, !P2 ;  /* 0x0000000306037207 */ /* 0x000fe20005000000 */
[----:B------:R-:W-:Y:S01]  /*2650*/  UIADD3 UR5, UPT, UPT, UR5, 0x60, URZ ;  /* 0x0000006005057890 */ /* 0x000fe2000fffe0ff */
[----:B-1----:R-:W-:Y:S01]  /*2660*/  LEA R0, R11, UR37, 0x3 ;  /* 0x000000250b007c11 */ /* 0x002fe2000f8e18ff */
[----:B------:R-:W-:Y:S01]  /*2670*/  UIADD3 UR4, UPT, UPT, UR4, 0xf0, URZ ;  /* 0x000000f004047890 */ /* 0x000fe2000fffe0ff */
[----:B------:R-:W-:Y:S01]  /*2680*/  SHF.L.U32 R5, R10, 0x1f, RZ ;  /* 0x0000001f0a057819 */ /* 0x000fe200000006ff */
[----:B------:R1:W-:Y:S01]  /*2690*/  @!P2 SYNCS.ARRIVE.TRANS64.RED RZ, [R3+URZ], R4 ;  /* 0x0000000403ffa9a7 */ /* 0x0003e200080004ff */
[----:B------:R-:W-:Y:S01]  /*26a0*/  UIADD3 UR6, UPT, UPT, UR6, 0x1, URZ ;  /* 0x0000000106067890 */ /* 0x000fe2000fffe0ff */
[----:B------:R-:W-:-:S03]  /*26b0*/  VIADD R8, R8, 0x1 ;  /* 0x0000000108087836 */ /* 0x000fc60000000000 */
[----:B------:R-:W-:Y:S02]  /*26c0*/  UISETP.NE.AND UP0, UPT, UR6, 0x2, UPT ;  /* 0x000000020600788c */ /* 0x000fe4000bf05270 */
[----:B------:R-:W-:Y:S06]  /*26d0*/  UGETNEXTWORKID.BROADCAST [UR4], [UR5] ;  /* 0x00000000040073ca */ /* 0x000fec0008000100 */
[----:B------:R-:W-:Y:S01]  /*26e0*/  USEL UR4, URZ, 0x1, UP0 ;  /* 0x00000001ff047887 */ /* 0x000fe20008000000 */
[----:B------:R-:W-:Y:S01]  /*26f0*/  ISETP.NE.AND P0, PT, R8, 0x2, PT ;  /* 0x000000020800780c */ /* 0x000fe20003f05270 */
[----:B------:R-:W-:Y:S01]  /*2700*/  USEL UR6, UR6, URZ, UP0 ;  /* 0x000000ff06067287 */ /* 0x000fe20008000000 */
[----:B------:R-:W2:Y:S03]  /*2710*/  SYNCS.PHASECHK.TRANS64.TRYWAIT P1, [R0+URZ+0x60], R5 ;  /* 0x00006005000075a7 */ /* 0x000ea600080211ff */
[----:B------:R-:W-:Y:S01]  /*2720*/  LOP3.LUT R12, R12, UR4, RZ, 0x3c, !PT ;  /* 0x000000040c0c7c12 */ /* 0x000fe2000f8e3cff */
[----:B-12---:R-:W-:Y:S07]  /*2730*/  @!P1 BRA `(.L_x_43) ;  /* 0x0000003c001c9947 */ /* 0x006fee0003800000 */
.L_x_108:
[C---:B------:R-:W-:Y:S01]  /*2740*/  LEA R4, R11.reuse, UR37, 0x4 ;  /* 0x000000250b047c11 */ /* 0x040fe2000f8e20ff */
[----:B-1----:R-:W-:Y:S01]  /*2750*/  VIADD R0, R0, 0x70 ;  /* 0x0000007000007836 */ /* 0x002fe20000000000 */
[----:B------:R-:W-:Y:S01]  /*2760*/  SEL R8, R8, RZ, P0 ;  /* 0x000000ff08087207 */ /* 0x000fe20000000000 */
[----:B------:R-:W-:-:S03]  /*2770*/  VIADD R11, R11, 0x1 ;  /* 0x000000010b0b7836 */ /* 0x000fc60000000000 */
[----:B------:R-:W1:Y:S01]  /*2780*/  LDS.128 R4, [R4+0xf0] ;  /* 0x0000f00004047984 */ /* 0x000e620000000c00 */
[----:B------:R-:W-:Y:S02]  /*2790*/  PRMT R0, RZ, 0x654, R0 ;  /* 0x00000654ff007816 */ /* 0x000fe40000000000 */
[C---:B------:R-:W-:Y:S01]  /*27a0*/  ISETP.NE.AND P1, PT, R11.reuse, 0x2, PT ;  /* 0x000000020b00780c */ /* 0x040fe20003f25270 */
[----:B------:R-:W-:Y:S01]  /*27b0*/  @!PT LDS RZ, [RZ] ;  /* 0x00000000fffff984 */ /* 0x000fe20000000800 */
[----:B------:R-:W-:Y:S01]  /*27c0*/  @!PT LDS RZ, [RZ] ;  /* 0x00000000fffff984 */ /* 0x000fe20000000800 */
[----:B------:R-:W-:Y:S01]  /*27d0*/  @!PT LDS RZ, [RZ] ;  /* 0x00000000fffff984 */ /* 0x000fe20000000800 */
[----:B------:R-:W-:Y:S01]  /*27e0*/  @!PT LDS RZ, [RZ] ;  /* 0x00000000fffff984 */ /* 0x000fe20000000800 */
[----:B------:R2:W-:Y:S06]  /*27f0*/  MEMBAR.ALL.CTA ;  /* 0x0000000000007992 */ /* 0x0005ec0000008000 */
[----:B--2---:R-:W2:Y:S01]  /*2800*/  FENCE.VIEW.ASYNC.S ;  /* 0x00000000000073c6 */ /* 0x004ea20000000000 */
[----:B------:R-:W-:Y:S01]  /*2810*/  SEL R11, R11, RZ, P1 ;  /* 0x000000ff0b0b7207 */ /* 0x000fe20000800000 */
[----:B--2---:R2:W-:Y:S01]  /*2820*/  SYNCS.ARRIVE.TRANS64.RED.A1T0 RZ, [R0+URZ], RZ ;  /* 0x000000ff00ff79a7 */ /* 0x0045e200081004ff */
[----:B-1----:R-:W-:-:S02]  /*2830*/  LOP3.LUT P3, RZ, R6, 0x1, RZ, 0xc0, !PT ;  /* 0x0000000106ff7812 */ /* 0x002fc4000786c0ff */
[----:B------:R-:W-:-:S04]  /*2840*/  SEL R5, RZ, 0x1, P1 ;  /* 0x00000001ff057807 */ /* 0x000fc80000800000 */
[----:B------:R-:W-:Y:S02]  /*2850*/  LOP3.LUT R10, R10, R5, RZ, 0x3c, !PT ;  /* 0x000000050a0a7212 */ /* 0x000fe400078e3cff */
[----:B--2---:R-:W-:-:S04]  /*2860*/  SEL R0, RZ, 0x1, P0 ;  /* 0x00000001ff007807 */ /* 0x004fc80000000000 */
[----:B------:R-:W-:Y:S01]  /*2870*/  LOP3.LUT R9, R9, R0, RZ, 0x3c, !PT ;  /* 0x0000000009097212 */ /* 0x000fe200078e3cff */
[----:B------:R-:W-:Y:S06]  /*2880*/  @P3 BRA `(.L_x_44) ;  /* 0xfffffffc002c3947 */ /* 0x000fec000383ffff */
[----:B------:R-:W-:Y:S01]  /*2890*/  ULEA UR5, UR6, UR37, 0x3 ;  /* 0x0000002506057291 */ /* 0x000fe2000f8e18ff */
[----:B------:R-:W-:-:S08]  /*28a0*/  SHF.L.U32 R3, R12, 0x1f, RZ ;  /* 0x0000001f0c037819 */ /* 0x000fd000000006ff */
[----:B------:R-:W1:Y:S02]  /*28b0*/  SYNCS.PHASECHK.TRANS64 P0, [UR5+0x70], R3 ;  /* 0x00007003ff0075a7 */ /* 0x000e640008001005 */
[----:B-1----:R-:W-:Y:S05]  /*28c0*/  @P0 BRA `(.L_x_45) ;  /* 0x0000000000080947 */ /* 0x002fea0003800000 */
[----:B------:R-:W1:Y:S02]  /*28d0*/  SYNCS.PHASECHK.TRANS64.TRYWAIT P0, [UR5+0x70], R3 ;  /* 0x00007003ff0075a7 */ /* 0x000e640008001105 */
[----:B-1----:R-:W-:Y:S05]  /*28e0*/  @!P0 BRA `(.L_x_46) ;  /* 0x0000003800c48947 */ /* 0x002fea0003800000 */
.L_x_45:
[----:B------:R-:W-:-:S04]  /*28f0*/  UIADD3 UR4, UPT, UPT, UR6, 0x1, URZ ;  /* 0x0000000106047890 */ /* 0x000fc8000fffe0ff */
[----:B------:R-:W-:-:S04]  /*2900*/  UISETP.NE.AND UP0, UPT, UR4, 0x2, UPT ;  /* 0x000000020400788c */ /* 0x000fc8000bf05270 */
[----:B------:R-:W-:Y:S02]  /*2910*/  USEL UR7, URZ, 0x1, UP0 ;  /* 0x00000001ff077887 */ /* 0x000fe40008000000 */
[----:B------:R-:W-:-:S04]  /*2920*/  USEL UR4, UR4, URZ, UP0 ;  /* 0x000000ff04047287 */ /* 0x000fc80008000000 */
[----:B------:R-:W-:Y:S01]  /*2930*/  ULEA UR4, UR4, UR37, 0x3 ;  /* 0x0000002504047291 */ /* 0x000fe2000f8e18ff */
[----:B-1----:R-:W-:-:S04]  /*2940*/  LOP3.LUT R3, R12, UR7, RZ, 0x3c, !PT ;  /* 0x000000070c037c12 */ /* 0x002fc8000f8e3cff */
[----:B------:R-:W-:-:S04]  /*2950*/  SHF.L.U32 R0, R3, 0x1f, RZ ;  /* 0x0000001f03007819 */ /* 0x000fc800000006ff */
[----:B------:R-:W1:Y:S02]  /*2960*/  SYNCS.PHASECHK.TRANS64 P0, [UR4+0x70], R0 ;  /* 0x00007000ff0075a7 */ /* 0x000e640008001004 */
[----:B-1----:R-:W-:Y:S05]  /*2970*/  @P0 EXIT ;  /* 0x000000000000094d */ /* 0x002fea0003800000 */
[----:B------:R-:W-:Y:S02]  /*2980*/  SHF.L.U32 R3, R3, 0x1f, RZ ;  /* 0x0000001f03037819 */ /* 0x000fe400000006ff */
[----:B------:R-:W-:-:S07]  /*2990*/  MOV R0, UR4 ;  /* 0x0000000400007c02 */ /* 0x000fce0008000f00 */
.L_x_47:
[----:B-1----:R1:W2:Y:S02]  /*29a0*/  SYNCS.PHASECHK.TRANS64.TRYWAIT P0, [R0+URZ+0x70], R3 ;  /* 0x00007003000075a7 */ /* 0x0022a400080011ff */
[----:B--2---:R-:W-:Y:S05]  /*29b0*/  @!P0 NANOSLEEP.SYNCS 0x989680 ;  /* 0x009896800000895d */ /* 0x004fea0003900000 */
[----:B------:R-:W2:Y:S02]  /*29c0*/  @!P0 SYNCS.PHASECHK.TRANS64 P0, [R0+URZ+0x70], R3 ;  /* 0x00007003000085a7 */ /* 0x000ea400080010ff */
[----:B--2---:R-:W-:Y:S05]  /*29d0*/  @P0 EXIT ;  /* 0x000000000000094d */ /* 0x004fea0003800000 */
[----:B------:R-:W-:Y:S05]  /*29e0*/  BRA `(.L_x_47) ;  /* 0xfffffffc00ec7947 */ /* 0x000fea000383ffff */
.L_x_40:
[----:B------:R-:W-:-:S09]  /*29f0*/  UISETP.NE.AND UP1, UPT, UR8, URZ, UPT ;  /* 0x000000ff0800728c */ /* 0x000fd2000bf25270 */
[----:B------:R-:W-:Y:S05]  /*2a00*/  BRA.U UP1, `(.L_x_48) ;  /* 0x0000000d01947547 */ /* 0x000fea000b800000 */
[----:B------:R-:W-:Y:S01]  /*2a10*/  UMOV UR4, 0x40 ;  /* 0x0000004000047882 */ /* 0x000fe20000000000 */
[----:B------:R-:W-:Y:S01]  /*2a20*/  NOP ;  /* 0x0000000000007918 */ /* 0x000fe20000000000 */
[----:B------:R-:W-:Y:S01]  /*2a30*/  ULEA UR4, UR37, UR4, 0x18 ;  /* 0x0000000425047291 */ /* 0x000fe2000f8ec0ff */
[----:B------:R-:W-:Y:S02]  /*2a40*/  UMOV UR5, 0x400 ;  /* 0x0000040000057882 */ /* 0x000fe40000000000 */
[----:B------:R-:W-:-:S06]  /*2a50*/  ULEA UR37, UR37, UR5, 0x18 ;  /* 0x0000000525257291 */ /* 0x000fcc000f8ec0ff */
[----:B------:R-:W1:Y:S02]  /*2a60*/  LDS.U8 R0, [UR4+0x1c] ;  /* 0x00001c04ff007984 */ /* 0x000e640008000000 */
[----:B-1----:R-:W-:-:S13]  /*2a70*/  ISETP.NE.AND P0, PT, R0, RZ, PT ;  /* 0x000000ff0000720c */ /* 0x002fda0003f05270 */
[----:B------:R-:W-:Y:S05]  /*2a80*/  @P0 BRA `(.L_x_49) ;  /* 0x0000000000580947 */ /* 0x000fea0003800000 */
[----:B------:R-:W-:-:S13]  /*2a90*/  ELECT P0, URZ, PT ;  /* 0x0000000000ff782f */ /* 0x000fda0003800000 */
[----:B------:R-:W-:Y:S05]  /*2aa0*/  @!P0 BRA `(.L_x_50) ;  /* 0x0000000000608947 */ /* 0x000fea0003800000 */
[----:B------:R-:W-:Y:S01]  /*2ab0*/  UMOV UR5, 0x10 ;  /* 0x0000001000057882 */ /* 0x000fe20000000000 */
[----:B------:R-:W-:Y:S01]  /*2ac0*/  HFMA2 R0, -RZ, RZ, 0, 5.9604644775390625e-08 ;  /* 0x00000001ff007431 */ /* 0x000fe200000001ff */
[----:B------:R-:W-:-:S03]  /*2ad0*/  MOV R2, 0xffff ;  /* 0x0000ffff00027802 */ /* 0x000fc60000000f00 */
[----:B------:R-:W-:Y:S04]  /*2ae0*/  DEPBAR.LE SB1, 0x36 ;  /* 0x00009d800000791a */ /* 0x000fe80000000000 */
[----:B------:R-:W1:Y:S02]  /*2af0*/  UTCATOMSWS.FIND_AND_SET.ALIGN UP0, UR5, UR5 ;  /* 0x00000005000575e3 */ /* 0x000e640008000800 */
[----:B-1----:R-:W-:Y:S01]  /*2b00*/  MOV R3, UR5 ;  /* 0x0000000500037c02 */ /* 0x002fe20008000f00 */
[----:B------:R-:W-:Y:S06]  /*2b10*/  BRA.U UP0, `(.L_x_51) ;  /* 0x0000000100187547 */ /* 0x000fec000b800000 */
.L_x_52:
[----:B------:R-:W-:Y:S05]  /*2b20*/  NANOSLEEP 0x64 ;  /* 0x000000640000795d */ /* 0x000fea0003800000 */
[----:B------:R-:W-:-:S05]  /*2b30*/  UMOV UR5, 0x10 ;  /* 0x0000001000057882 */ /* 0x000fca0000000000 */
[----:B------:R-:W-:Y:S04]  /*2b40*/  DEPBAR.LE SB1, 0x36 ;  /* 0x00009d800000791a */ /* 0x000fe80000000000 */
[----:B------:R-:W1:Y:S02]  /*2b50*/  UTCATOMSWS.FIND_AND_SET.ALIGN UP0, UR5, UR5 ;  /* 0x00000005000575e3 */ /* 0x000e640008000800 */
[----:B-1----:R-:W-:Y:S01]  /*2b60*/  MOV R3, UR5 ;  /* 0x0000000500037c02 */ /* 0x002fe20008000f00 */
[----:B------:R-:W-:Y:S05]  /*2b70*/  BRA.U !UP0, `(.L_x_52) ;  /* 0xfffffffd08e87547 */ /* 0x000fea000b83ffff */
.L_x_51:
[-C--:B------:R-:W-:Y:S02]  /*2b80*/  SHF.L.U32 R2, R2, R3.reuse, RZ ;  /* 0x0000000302027219 */ /* 0x080fe400000006ff */
[----:B------:R-:W-:Y:S01]  /*2b90*/  SHF.L.U32 R0, R0, R3, RZ ;  /* 0x0000000300007219 */ /* 0x000fe200000006ff */
[----:B------:R-:W-:Y:S02]  /*2ba0*/  IMAD.SHL.U32 R3, R3, 0x20, RZ ;  /* 0x0000002003037824 */ /* 0x000fe400078e00ff */
[----:B------:R1:W-:Y:S04]  /*2bb0*/  ATOMS.OR RZ, [UR4+0x14], R2 ;  /* 0x00001402ffff798c */ /* 0x0003e8000b000004 */
[----:B------:R1:W-:Y:S04]  /*2bc0*/  ATOMS.OR RZ, [UR4+0x18], R0 ;  /* 0x00001800ffff798c */ /* 0x0003e8000b000004 */
[----:B------:R1:W-:Y:S01]  /*2bd0*/  STS [UR37+0x110], R3 ;  /* 0x00011003ff007988 */ /* 0x0003e20008000825 */
[----:B------:R-:W-:Y:S05]  /*2be0*/  BRA `(.L_x_50) ;  /* 0x0000000000107947 */ /* 0x000fea0003800000 */
.L_x_49:
[----:B------:R-:W-:Y:S02]  /*2bf0*/  MOV R0, 0xffffffff ;  /* 0xffffffff00007802 */ /* 0x000fe40000000f00 */
[----:B------:R-:W-:-:S03]  /*2c00*/  MOV R2, 0x2c30 ;  /* 0x00002c3000027802 */ /* 0x000fc60000000f00 */
[----:B------:R1:W-:Y:S04]  /*2c10*/  STS [UR37+0x110], R0 ;  /* 0x00011000ff007988 */ /* 0x0003e80008000825 */
[----:B-1-3-5:R-:W-:Y:S05]  /*2c20*/  CALL.REL.NOINC `($__internal_1_$__cuda_sm10x_tcgen05_guardrail_trap_phase_invalid_during_alloc) ;  /* 0x0000003c00407944 */ /* 0x02afea0003c00000 */
.L_x_50:
[----:B------:R-:W-:Y:S05]  /*2c30*/  WARPSYNC.ALL ;  /* 0x0000000000007948 */ /* 0x000fea0003800000 */
[----:B------:R-:W2:Y:S01]  /*2c40*/  S2UR UR6, SR_CgaCtaId ;  /* 0x00000000000679c3 */ /* 0x000ea20000008800 */
[----:B------:R-:W-:Y:S01]  /*2c50*/  UMOV UR4, 0x400 ;  /* 0x0000040000047882 */ /* 0x000fe20000000000 */
[----:B------:R-:W-:-:S06]  /*2c60*/  NOP ;  /* 0x0000000000007918 */ /* 0x000fcc0000000000 */
[----:B------:R-:W-:Y:S06]  /*2c70*/  BAR.ARV 0x6, 0xa0 ;  /* 0x0182800000007b1d */ /* 0x000fec0000002000 */
[----:B------:R-:W4:Y:S01]  /*2c80*/  LDCU UR7, c[0x0][0x38c] ;  /* 0x00007180ff0777ac */ /* 0x000f220008000800 */
[----:B------:R-:W-:Y:S01]  /*2c90*/  IMAD.MOV.U32 R11, RZ, RZ, 0x1 ;  /* 0x00000001ff0b7424 */ /* 0x000fe200078e00ff */
[----:B------:R-:W-:Y:S01]  /*2ca0*/  CS2R R8, SRZ ;  /* 0x0000000000087805 */ /* 0x000fe2000001ff00 */
[----:B------:R-:W-:Y:S01]  /*2cb0*/  IMAD.MOV.U32 R10, RZ, RZ, RZ ;  /* 0x000000ffff0a7224 */ /* 0x000fe200078e00ff */
[----:B------:R-:W-:Y:S01]  /*2cc0*/  UMOV UR18, URZ ;  /* 0x000000ff00127c82 */ /* 0x000fe20008000000 */
[----:B------:R-:W-:Y:S01]  /*2cd0*/  UMOV UR17, URZ ;  /* 0x000000ff00117c82 */ /* 0x000fe20008000000 */
[----:B------:R-:W-:Y:S01]  /*2ce0*/  UMOV UR22, 0x0 ;  /* 0x0000000000167882 */ /* 0x000fe20000000000 */
[----:B------:R-:W-:Y:S01]  /*2cf0*/  UMOV UR23, 0x4100010 ;  /* 0x0410001000177882 */ /* 0x000fe20000000000 */
[----:B------:R-:W-:Y:S01]  /*2d00*/  UMOV UR20, 0x0 ;  /* 0x0000000000147882 */ /* 0x000fe20000000000 */
[----:B------:R-:W-:Y:S01]  /*2d10*/  UMOV UR21, 0x4100010 ;  /* 0x0410001000157882 */ /* 0x000fe20000000000 */
[----:B--2---:R-:W-:Y:S01]  /*2d20*/  ULEA UR6, UR6, UR4, 0x18 ;  /* 0x0000000406067291 */ /* 0x004fe2000f8ec0ff */
[----:B------:R-:W2:Y:S03]  /*2d30*/  LDCU UR4, c[0x0][0x38c] ;  /* 0x00007180ff0477ac */ /* 0x000ea60008000800 */
[----:B------:R-:W-:-:S02]  /*2d40*/  UIADD3 UR11, UPT, UPT, UR6, 0x2400, URZ ;  /* 0x00002400060b7890 */ /* 0x000fc4000fffe0ff */
[----:B----4-:R-:W-:-:S03]  /*2d50*/  UIADD3 UR7, UPT, UPT, UR7, 0x3f, URZ ;  /* 0x0000003f07077890 */ /* 0x010fc6000fffe0ff */
[----:B-1----:R-:W1:Y:S01]  /*2d60*/  LDS R0, [UR6+0x110] ;  /* 0x00011006ff007984 */ /* 0x002e620008000800 */
[----:B------:R-:W-:Y:S02]  /*2d70*/  UIADD3 UR12, UPT, UPT, UR6, 0x6400, URZ ;  /* 0x00006400060c7890 */ /* 0x000fe4000fffe0ff */
[----:B------:R-:W-:Y:S02]  /*2d80*/  USHF.R.S32.HI UR5, URZ, 0x1f, UR7 ;  /* 0x0000001fff057899 */ /* 0x000fe40008011407 */
[----:B------:R-:W-:Y:S02]  /*2d90*/  USHF.R.U32.HI UR11, URZ, 0x4, UR11 ;  /* 0x00000004ff0b7899 */ /* 0x000fe4000801160b */
[----:B------:R-:W-:Y:S02]  /*2da0*/  ULEA.HI UR5, UR5, UR7, URZ, 0x6 ;  /* 0x0000000705057291 */ /* 0x000fe4000f8f30ff */
[----:B------:R-:W-:Y:S02]  /*2db0*/  USHF.R.U32.HI UR12, URZ, 0x4, UR12 ;  /* 0x00000004ff0c7899 */ /* 0x000fe4000801160c */
[----:B------:R-:W-:-:S02]  /*2dc0*/  USHF.R.S32.HI UR5, URZ, 0x6, UR5 ;  /* 0x00000006ff057899 */ /* 0x000fc40008011405 */
[----:B------:R-:W-:Y:S02]  /*2dd0*/  ULOP3.LUT UR11, UR11, 0x3fff, URZ, 0xc0, !UPT ;  /* 0x00003fff0b0b7892 */ /* 0x000fe4000f8ec0ff */
[----:B------:R-:W-:Y:S02]  /*2de0*/  UISETP.LT.AND UP0, UPT, UR5, 0x1, UPT ;  /* 0x000000010500788c */ /* 0x000fe4000bf01270 */
[----:B------:R-:W-:Y:S02]  /*2df0*/  ULOP3.LUT UR12, UR12, 0x3fff, URZ, 0xc0, !UPT ;  /* 0x00003fff0c0c7892 */ /* 0x000fe4000f8ec0ff */
[----:B------:R-:W-:Y:S02]  /*2e00*/  USEL UR10, UR5, 0x1, !UP0 ;  /* 0x00000001050a7887 */ /* 0x000fe4000c000000 */
[----:B------:R-:W-:Y:S02]  /*2e10*/  ULOP3.LUT UR11, UR11, 0x10000, URZ, 0xfc, !UPT ;  /* 0x000100000b0b7892 */ /* 0x000fe4000f8efcff */
[----:B------:R-:W-:-:S02]  /*2e20*/  ULOP3.LUT UR12, UR12, 0x10000, URZ, 0xfc, !UPT ;  /* 0x000100000c0c7892 */ /* 0x000fc4000f8efcff */
[----:B------:R-:W-:Y:S02]  /*2e30*/  UIADD3 UR10, UPT, UPT, -UR10, URZ, URZ ;  /* 0x000000ff0a0a7290 */ /* 0x000fe4000fffe1ff */
[----:B--2---:R-:W-:Y:S01]  /*2e40*/  UISETP.GE.AND UP3, UPT, UR4, 0x1, UPT ;  /* 0x000000010400788c */ /* 0x004fe2000bf66270 */
[----:B-1----:R-:W-:-:S15]  /*2e50*/  R2UR UR19, R0 ;  /* 0x00000000001372ca */ /* 0x002fde00000e0000 */
.L_x_59:
[----:B------:R-:W-:Y:S02]  /*2e60*/  LEA R0, R10, UR6, 0x3 ;  /* 0x000000060a007c11 */ /* 0x000fe4000f8e18ff */
[----:B------:R-:W-:Y:S02]  /*2e70*/  SHF.L.U32 R5, R9, 0x1f, RZ ;  /* 0x0000001f09057819 */ /* 0x000fe400000006ff */
[----:B------:R-:W-:Y:S01]  /*2e80*/  PLOP3.LUT P0, PT, PT, PT, UP3, 0x80, 0x8 ;  /* 0x000000000008781c */ /* 0x000fe20003f0f038 */
[----:B------:R-:W-:Y:S01]  /*2e90*/  VIADD R3, R0, 0x70 ;  /* 0x0000007000037836 */ /* 0x000fe20000000000 */
[----:B-1----:R-:W1:Y:S02]  /*2ea0*/  SYNCS.PHASECHK.TRANS64.TRYWAIT P1, [R0+URZ+0x60], R5 ;  /* 0x00006005000075a7 */ /* 0x002e6400080211ff */
[----:B-1--4-:R-:W-:Y:S09]  /*2eb0*/  @!P1 BRA `(.L_x_53) ;  /* 0x0000003400689947 */ /* 0x012ff20003800000 */
.L_x_110:
[----:B------:R-:W-:Y:S01]  /*2ec0*/  LEA R4, R10, UR6, 0x4 ;  /* 0x000000060a047c11 */ /* 0x000fe2000f8e20ff */
[----:B------:R-:W-:Y:S01]  /*2ed0*/  @UP3 ULEA UR4, UR17, UR6, 0x3 ;  /* 0x0000000611043291 */ /* 0x000fe2000f8e18ff */
[----:B------:R-:W-:Y:S01]  /*2ee0*/  PLOP3.LUT P2, PT, PT, PT, PT, 0x80, 0x8 ;  /* 0x000000000008781c */ /* 0x000fe20003f4f070 */
[----:B------:R-:W-:Y:S01]  /*2ef0*/  ULEA UR8, UR18, UR6, 0x3 ;  /* 0x0000000612087291 */ /* 0x000fe2000f8e18ff */
[----:B------:R-:W-:Y:S02]  /*2f00*/  PRMT R3, RZ, 0x654, R3 ;  /* 0x00000654ff037816 */ /* 0x000fe40000000003 */
[----:B-1----:R-:W1:Y:S01]  /*2f10*/  LDS.128 R4, [R4+0xf0] ;  /* 0x0000f00004047984 */ /* 0x002e620000000c00 */
[----:B------:R-:W-:Y:S02]  /*2f20*/  @P0 SHF.L.U32 R2, R8, 0x1f, RZ ;  /* 0x0000001f08020819 */ /* 0x000fe400000006ff */
[----:B------:R-:W-:Y:S01]  /*2f30*/  SHF.L.U32 R0, R11, 0x1f, RZ ;  /* 0x0000001f0b007819 */ /* 0x000fe200000006ff */
[----:B------:R-:W-:Y:S01]  /*2f40*/  @!PT LDS RZ, [RZ] ;  /* 0x00000000fffff984 */ /* 0x000fe20000000800 */
[----:B------:R-:W-:Y:S01]  /*2f50*/  @!PT LDS RZ, [RZ] ;  /* 0x00000000fffff984 */ /* 0x000fe20000000800 */
[----:B------:R-:W-:Y:S01]  /*2f60*/  @!PT LDS RZ, [RZ] ;  /* 0x00000000fffff984 */ /* 0x000fe20000000800 */
[----:B------:R-:W-:Y:S01]  /*2f70*/  @!PT LDS RZ, [RZ] ;  /* 0x00000000fffff984 */ /* 0x000fe20000000800 */
[----:B------:R2:W-:Y:S06]  /*2f80*/  MEMBAR.ALL.CTA ;  /* 0x0000000000007992 */ /* 0x0005ec0000008000 */
[----:B--2---:R-:W2:Y:S02]  /*2f90*/  FENCE.VIEW.ASYNC.S ;  /* 0x00000000000073c6 */ /* 0x004ea40000000000 */
[----:B--2---:R2:W-:Y:S01]  /*2fa0*/  SYNCS.ARRIVE.TRANS64.RED.A1T0 RZ, [R3+URZ], RZ ;  /* 0x000000ff03ff79a7 */ /* 0x0045e200081004ff */
[----:B------:R2:W4:Y:S01]  /*2fb0*/  @P0 SYNCS.PHASECHK.TRANS64.TRYWAIT P2, [UR4], R2 ;  /* 0x00000002ff0005a7 */ /* 0x0005220008041104 */
[----:B------:R-:W-:Y:S01]  /*2fc0*/  ULEA.HI UR4, UR18, UR18, URZ, 0x1 ;  /* 0x0000001212047291 */ /* 0x000fe2000f8f08ff */
[----:B-1----:R-:W-:-:S03]  /*2fd0*/  LOP3.LUT P1, RZ, R6, 0x1, RZ, 0xc0, !PT ;  /* 0x0000000106ff7812 */ /* 0x002fc6000782c0ff */
[----:B------:R-:W-:Y:S02]  /*2fe0*/  USHF.L.U32 UR9, UR4, 0x5, URZ ;  /* 0x0000000504097899 */ /* 0x000fe400080006ff */
[----:B------:R-:W-:Y:S02]  /*2ff0*/  ULOP3.LUT UR4, UR4, 0xffe, URZ, 0xc0, !UPT ;  /* 0x00000ffe04047892 */ /* 0x000fe4000f8ec0ff */
[----:B------:R-:W-:Y:S02]  /*3000*/  ULOP3.LUT UR9, UR9, 0xffffffc0, URZ, 0xc0, !UPT ;  /* 0xffffffc009097892 */ /* 0x000fe4000f8ec0ff */
[----:B------:R-:W-:Y:S02]  /*3010*/  UIADD3 UR4, UPT, UPT, -UR4, UR18, URZ ;  /* 0x0000001204047290 */ /* 0x000fe4000fffe1ff */
[----:B------:R-:W-:Y:S01]  /*3020*/  UIADD3 UR9, UPT, UPT, UR19, UR9, URZ ;  /* 0x0000000913097290 */ /* 0x000fe2000fffe0ff */
[----:B------:R-:W1:Y:S03]  /*3030*/  SYNCS.PHASECHK.TRANS64.TRYWAIT P0, [UR8+0xa0], R0 ;  /* 0x0000a000ff0075a7 */ /* 0x000e660008001108 */
[----:B------:R-:W-:Y:S01]  /*3040*/  ULEA UR9, UR4, UR9, 0x14 ;  /* 0x0000000904097291 */ /* 0x000fe2000f8ea0ff */
[----:B-12-4-:R-:W-:Y:S11]  /*3050*/  @!P0 BRA `(.L_x_54) ;  /* 0x0000003400148947 */ /* 0x016ff60003800000 */
.L_x_112:
[----:B------:R-:W-:Y:S01]  /*3060*/  IADD3 R10, PT, PT, R10, 0x1, RZ ;  /* 0x000000010a0a7810 */ /* 0x000fe20007ffe0ff */
[----:B------:R-:W-:Y:S06]  /*3070*/  BRA.U !UP3, `(.L_x_55) ;  /* 0x000000010b987547 */ /* 0x000fec000b800000 */
[----:B------:R-:W-:Y:S01]  /*3080*/  UPLOP3.LUT UP4, UPT, UPT, UPT, UPT, 0x40, 0x4 ;  /* 0x000000000004789c */ /* 0x000fe20003f8e870 */
[----:B------:R-:W-:Y:S01]  /*3090*/  UMOV UR16, UR10 ;  /* 0x0000000a00107c82 */ /* 0x000fe20008000000 */
[----:B------:R-:W-:Y:S01]  /*30a0*/  UMOV UR15, UR5 ;  /* 0x00000005000f7c82 */ /* 0x000fe20008000000 */
[----:B------:R-:W-:-:S08]  /*30b0*/  UMOV UR14, UR17 ;  /* 0x00000011000e7c82 */ /* 0x000fd00008000000 */
.L_x_58:
[----:B------:R-:W-:Y:S02]  /*30c0*/  UIADD3 UR16, UPT, UPT, UR16, 0x1, URZ ;  /* 0x0000000110107890 */ /* 0x000fe4000fffe0ff */
[----:B--2---:R-:W-:Y:S02]  /*30d0*/  ULEA UR7, UR14, UR6, 0x3 ;  /* 0x000000060e077291 */ /* 0x004fe4000f8e18ff */
[----:B------:R-:W-:Y:S01]  /*30e0*/  UISETP.NE.AND UP0, UPT, UR16, URZ, UPT ;  /* 0x000000ff1000728c */ /* 0x000fe2000bf05270 */
[----:B----4-:R-:W-:Y:S10]  /*30f0*/  @P2 BRA `(.L_x_56) ;  /* 0x00000000000c2947 */ /* 0x010ff40003800000 */
[----:B-1----:R-:W-:Y:S04]  /*3100*/  SHF.L.U32 R3, R8, 0x1f, RZ ;  /* 0x0000001f08037819 */ /* 0x002fe800000006ff */
[----:B------:R-:W1:Y:S02]  /*3110*/  SYNCS.PHASECHK.TRANS64.TRYWAIT P0, [UR7], R3 ;  /* 0x00000003ff0075a7 */ /* 0x000e640008001107 */
[----:B-1----:R-:W-:Y:S05]  /*3120*/  @!P0 BRA `(.L_x_57) ;  /* 0x0000003000f88947 */ /* 0x002fea0003800000 */
.L_x_56:
[----:B------:R-:W-:Y:S01]  /*3130*/  UISETP.NE.AND UP1, UPT, UR15, 0x1, UPT ;  /* 0x000000010f00788c */ /* 0x000fe2000bf25270 */
[----:B------:R-:W-:Y:S01]  /*3140*/  PLOP3.LUT P2, PT, PT, PT, PT, 0x80, 0x8 ;  /* 0x000000000008781c */ /* 0x000fe20003f4f070 */
[----:B------:R-:W-:Y:S02]  /*3150*/  UIADD3 UR17, UPT, UPT, UR14, 0x1, URZ ;  /* 0x000000010e117890 */ /* 0x000fe4000fffe0ff */
[----:B------:R-:W-:Y:S02]  /*3160*/  ULEA UR24, UR14, UR12, 0x8 ;  /* 0x0000000c0e187291 */ /* 0x000fe4000f8e40ff */
[----:B------:R-:W-:Y:S01]  /*3170*/  UISETP.NE.AND UP2, UPT, UR17, 0x4, UPT ;  /* 0x000000041100788c */ /* 0x000fe2000bf45270 */
[----:B------:R-:W-:Y:S01]  /*3180*/  PLOP3.LUT P0, PT, PT, PT, UP1, 0x80, 0x8 ;  /* 0x000000000008781c */ /* 0x000fe20003f0f018 */
[----:B------:R-:W-:Y:S02]  /*3190*/  ULEA UR26, UR14, UR11, 0x8 ;  /* 0x0000000b0e1a7291 */ /* 0x000fe4000f8e40ff */
[----:B------:R-:W-:Y:S02]  /*31a0*/  USEL UR13, URZ, 0x1, UP2 ;  /* 0x00000001ff0d7887 */ /* 0x000fe40009000000 */
[----:B------:R-:W-:Y:S02]  /*31b0*/  USEL UR17, UR17, URZ, UP2 ;  /* 0x000000ff11117287 */ /* 0x000fe40009000000 */
[----:B------:R-:W-:Y:S02]  /*31c0*/  UIADD3 UR30, UPT, UPT, UR24, 0x2, URZ ;  /* 0x00000002181e7890 */ /* 0x000fe4000fffe0ff */
[----:B------:R-:W-:Y:S01]  /*31d0*/  @UP1 ULEA UR4, UR17, UR6, 0x3 ;  /* 0x0000000611041291 */ /* 0x000fe2000f8e18ff */
[----:B------:R-:W-:Y:S01]  /*31e0*/  LOP3.LUT R8, R8, UR13, RZ, 0x3c, !PT ;  /* 0x0000000d08087c12 */ /* 0x000fe2000f8e3cff */
[----:B------:R-:W-:Y:S02]  /*31f0*/  UIADD3 UR28, UPT, UPT, UR26, 0x2, URZ ;  /* 0x000000021a1c7890 */ /* 0x000fe4000fffe0ff */
[----:B------:R-:W-:Y:S01]  /*3200*/  UIADD3 UR7, UPT, UPT, UR7, 0x20, URZ ;  /* 0x0000002007077890 */ /* 0x000fe2000fffe0ff */
[----:B-1----:R-:W-:Y:S01]  /*3210*/  @P0 SHF.L.U32 R0, R8, 0x1f, RZ ;  /* 0x0000001f08000819 */ /* 0x002fe200000006ff */
[----:B------:R-:W-:Y:S01]  /*3220*/  UMOV UR25, 0x80004020 ;  /* 0x8000402000197882 */ /* 0x000fe20000000000 */
[----:B------:R-:W-:Y:S01]  /*3230*/  UMOV UR27, 0x80004020 ;  /* 0x80004020001b7882 */ /* 0x000fe20000000000 */
[----:B------:R-:W-:Y:S01]  /*3240*/  UMOV UR31, 0x80004020 ;  /* 0x80004020001f7882 */ /* 0x000fe20000000000 */
[----:B------:R2:W4:Y:S01]  /*3250*/  @P0 SYNCS.PHASECHK.TRANS64.TRYWAIT P2, [UR4], R0 ;  /* 0x00000000ff0005a7 */ /* 0x0005220008041104 */
[----:B------:R-:W-:Y:S01]  /*3260*/  UIADD3 UR15, UPT, UPT, UR15, -0x1, URZ ;  /* 0xffffffff0f0f7890 */ /* 0x000fe2000fffe0ff */
[----:B------:R2:W-:Y:S01]  /*3270*/  UTCQMMA gdesc[UR26], gdesc[UR24], tmem[UR9], tmem[UR22], idesc[UR23], UP4 ;  /* 0x00ff16181a0075ea */ /* 0x0005e2000a000309 */
[----:B------:R-:W-:Y:S01]  /*3280*/  UPLOP3.LUT UP4, UPT, UPT, UPT, UPT, 0x80, 0x8 ;  /* 0x000000000008789c */ /* 0x000fe20003f8f070 */
[----:B------:R-:W-:Y:S01]  /*3290*/  UMOV UR29, 0x80004020 ;  /* 0x80004020001d7882 */ /* 0x000fe20000000000 */
[----:B------:R-:W-:Y:S01]  /*32a0*/  UMOV UR14, UR17 ;  /* 0x00000011000e7c82 */ /* 0x000fe20008000000 */
[----:B------:R2:W-:Y:S01]  /*32b0*/  UTCQMMA gdesc[UR28], gdesc[UR30], tmem[UR9], tmem[UR20], idesc[UR21], UPT ;  /* 0x00ff141e1c0075ea */ /* 0x0005e2000b800309 */
[----:B------:R2:W-:Y:S01]  /*32c0*/  UTCBAR [UR7], URZ ;  /* 0x000000ff070073e9 */ /* 0x0005e200080000ff */
[----:B------:R-:W-:Y:S06]  /*32d0*/  BRA.U UP0, `(.L_x_58) ;  /* 0xfffffffd00787547 */ /* 0x000fec000b83ffff */
.L_x_55:
[----:B------:R-:W-:Y:S01]  /*32e0*/  UIADD3 UR18, UPT, UPT, UR18, 0x1, URZ ;  /* 0x0000000112127890 */ /* 0x000fe2000fffe0ff */
[C---:B------:R-:W-:Y:S01]  /*32f0*/  ISETP.NE.AND P0, PT, R10.reuse, 0x2, PT ;  /* 0x000000020a00780c */ /* 0x040fe20003f05270 */
[----:B------:R-:W-:Y:S02]  /*3300*/  UIADD3 UR8, UPT, UPT, UR8, 0x80, URZ ;  /* 0x0000008008087890 */ /* 0x000fe4000fffe0ff */
[----:B------:R-:W-:Y:S01]  /*3310*/  UISETP.NE.AND UP0, UPT, UR18, 0x4, UPT ;  /* 0x000000041200788c */ /* 0x000fe2000bf05270 */
[----:B-12---:R-:W-:Y:S02]  /*3320*/  SEL R0, RZ, 0x1, P0 ;  /* 0x00000001ff007807 */ /* 0x006fe40000000000 */
[----:B------:R-:W-:Y:S01]  /*3330*/  SEL R10, R10, RZ, P0 ;  /* 0x000000ff0a0a7207 */ /* 0x000fe20000000000 */
[----:B------:R-:W-:Y:S01]  /*3340*/  USEL UR4, URZ, 0x1, UP0 ;  /* 0x00000001ff047887 */ /* 0x000fe20008000000 */
[----:B------:R-:W-:Y:S01]  /*3350*/  LOP3.LUT R9, R9, R0, RZ, 0x3c, !PT ;  /* 0x0000000009097212 */ /* 0x000fe200078e3cff */
[----:B------:R-:W-:Y:S01]  /*3360*/  USEL UR18, UR18, URZ, UP0 ;  /* 0x000000ff12127287 */ /* 0x000fe20008000000 */
[----:B------:R1:W-:Y:S03]  /*3370*/  UTCBAR [UR8], URZ ;  /* 0x000000ff080073e9 */ /* 0x0003e600080000ff */
[----:B------:R-:W-:Y:S01]  /*3380*/  LOP3.LUT R11, R11, UR4, RZ, 0x3c, !PT ;  /* 0x000000040b0b7c12 */ /* 0x000fe2000f8e3cff */
[----:B------:R-:W-:Y:S07]  /*3390*/  @P1 BRA `(.L_x_59) ;  /* 0xfffffff800b01947 */ /* 0x000fee000383ffff */
[----:B------:R-:W2:Y:S01]  /*33a0*/  S2UR UR4, SR_CgaCtaId ;  /* 0x00000000000479c3 */ /* 0x000ea20000008800 */
[----:B------:R-:W-:Y:S01]  /*33b0*/  ELECT P0, URZ, PT ;  /* 0x0000000000ff782f */ /* 0x000fe20003800000 */
[----:B------:R-:W-:Y:S01]  /*33c0*/  IMAD.MOV.U32 R0, RZ, RZ, 0x1 ;  /* 0x00000001ff007424 */ /* 0x000fe200078e00ff */
[----:B------:R-:W-:Y:S01]  /*33d0*/  UIADD3 UR6, UPT, UPT, UR6, 0xa0, URZ ;  /* 0x000000a006067890 */ /* 0x000fe2000fffe0ff */
[----:B------:R-:W-:Y:S01]  /*33e0*/  SHF.L.U32 R3, R11, 0x1f, RZ ;  /* 0x0000001f0b037819 */ /* 0x000fe200000006ff */
[----:B------:R-:W-:-:S03]  /*33f0*/  UMOV UR5, 0x40 ;  /* 0x0000004000057882 */ /* 0x000fc60000000000 */
[----:B------:R-:W-:Y:S01]  /*3400*/  UVIRTCOUNT.DEALLOC.SMPOOL 0x80 ;  /* 0x000000800000784c */ /* 0x000fe20000000000 */
[----:B--2---:R-:W-:Y:S02]  /*3410*/  ULEA UR4, UR4, UR5, 0x18 ;  /* 0x0000000504047291 */ /* 0x004fe4000f8ec0ff */
[----:B------:R-:W-:-:S07]  /*3420*/  ULEA UR5, UR18, UR6, 0x3 ;  /* 0x0000000612057291 */ /* 0x000fce000f8e18ff */
[----:B------:R2:W-:Y:S02]  /*3430*/  @P0 STS.U8 [UR4+0x1c], R0 ;  /* 0x00001c00ff000988 */ /* 0x0005e40008000004 */
[----:B------:R-:W3:Y:S02]  /*3440*/  SYNCS.PHASECHK.TRANS64.TRYWAIT P0, [UR5], R3 ;  /* 0x00000003ff0075a7 */ /* 0x000ee40008001105 */
[----:B--23--:R-:W-:Y:S05]  /*3450*/  @!P0 BRA `(.L_x_60) ;  /* 0x0000003000448947 */ /* 0x00cfea0003800000 */
.L_x_115:
[----:B------:R-:W-:-:S04]  /*3460*/  UIADD3 UR7, UPT, UPT, UR18, 0x1, URZ ;  /* 0x0000000112077890 */ /* 0x000fc8000fffe0ff */
[----:B------:R-:W-:-:S04]  /*3470*/  UISETP.NE.AND UP0, UPT, UR7, 0x4, UPT ;  /* 0x000000040700788c */ /* 0x000fc8000bf05270 */
[----:B-1----:R-:W-:Y:S02]  /*3480*/  USEL UR8, URZ, 0x1, UP0 ;  /* 0x00000001ff087887 */ /* 0x002fe40008000000 */
[----:B------:R-:W-:-:S04]  /*3490*/  USEL UR7, UR7, URZ, UP0 ;  /* 0x000000ff07077287 */ /* 0x000fc80008000000 */
[----:B------:R-:W-:Y:S01]  /*34a0*/  ULEA UR5, UR7, UR6, 0x3 ;  /* 0x0000000607057291 */ /* 0x000fe2000f8e18ff */
[----:B------:R-:W-:-:S04]  /*34b0*/  LOP3.LUT R2, R11, UR8, RZ, 0x3c, !PT ;  /* 0x000000080b027c12 */ /* 0x000fc8000f8e3cff */
[----:B--2---:R-:W-:-:S04]  /*34c0*/  SHF.L.U32 R3, R2, 0x1f, RZ ;  /* 0x0000001f02037819 */ /* 0x004fc800000006ff */
[----:B------:R-:W1:Y:S02]  /*34d0*/  SYNCS.PHASECHK.TRANS64.TRYWAIT P0, [UR5], R3 ;  /* 0x00000003ff0075a7 */ /* 0x000e640008001105 */
[----:B-1----:R-:W-:Y:S05]  /*34e0*/  @!P0 BRA `(.L_x_61) ;  /* 0x0000003000388947 */ /* 0x002fea0003800000 */
.L_x_117:
        /* <DEDUP_REMOVED lines=9> */
.L_x_119:
[----:B------:R-:W-:-:S04]  /*3580*/  UIADD3 UR7, UPT, UPT, UR7, 0x1, URZ ;  /* 0x0000000107077890 */ /* 0x000fc8000fffe0ff */
[----:B------:R-:W-:-:S04]  /*3590*/  UISETP.NE.AND UP0, UPT, UR7, 0x4, UPT ;  /* 0x000000040700788c */ /* 0x000fc8000bf05270 */
[----:B------:R-:W-:Y:S02]  /*35a0*/  USEL UR5, URZ, 0x1, UP0 ;  /* 0x00000001ff057887 */ /* 0x000fe40008000000 */
[----:B------:R-:W-:-:S04]  /*35b0*/  USEL UR7, UR7, URZ, UP0 ;  /* 0x000000ff07077287 */ /* 0x000fc80008000000 */
[----:B------:R-:W-:Y:S01]  /*35c0*/  ULEA UR7, UR7, UR6, 0x3 ;  /* 0x0000000607077291 */ /* 0x000fe2000f8e18ff */
[----:B-1----:R-:W-:-:S04]  /*35d0*/  LOP3.LUT R3, R2, UR5, RZ, 0x3c, !PT ;  /* 0x0000000502037c12 */ /* 0x002fc8000f8e3cff */
[----:B------:R-:W-:-:S04]  /*35e0*/  SHF.L.U32 R3, R3, 0x1f, RZ ;  /* 0x0000001f03037819 */ /* 0x000fc800000006ff */
[----:B------:R-:W1:Y:S02]  /*35f0*/  SYNCS.PHASECHK.TRANS64.TRYWAIT P0, [UR7], R3 ;  /* 0x00000003ff0075a7 */ /* 0x000e640008001107 */
[----:B-1----:R-:W-:Y:S05]  /*3600*/  @!P0 BRA `(.L_x_63) ;  /* 0x0000003000208947 */ /* 0x002fea0003800000 */
.L_x_121:
[----:B------:R-:W-:Y:S01]  /*3610*/  NOP ;  /* 0x0000000000007918 */ /* 0x000fe20000000000 */
[----:B-1----:R-:W1:Y:S01]  /*3620*/  LDS R0, [UR4+0x14] ;  /* 0x00001404ff007984 */ /* 0x002e620008000800 */
[----:B------:R-:W-:Y:S01]  /*3630*/  ULOP3.LUT UR6, UR19, 0xffff, URZ, 0xc0, !UPT ;  /* 0x0000ffff13067892 */ /* 0x000fe2000f8ec0ff */
[----:B------:R-:W-:Y:S01]  /*3640*/  UMOV UR8, 0xffff ;  /* 0x0000ffff00087882 */ /* 0x000fe20000000000 */
[----:B------:R-:W-:Y:S02]  /*3650*/  UMOV UR5, 0x1 ;  /* 0x0000000100057882 */ /* 0x000fe40000000000 */
[----:B------:R-:W-:-:S04]  /*3660*/  USHF.R.U32.HI UR6, URZ, 0x5, UR6 ;  /* 0x00000005ff067899 */ /* 0x000fc80008011606 */
[----:B------:R-:W-:Y:S02]  /*3670*/  USHF.L.U32 UR8, UR8, UR6, URZ ;  /* 0x0000000608087299 */ /* 0x000fe400080006ff */
[----:B------:R-:W-:-:S04]  /*3680*/  USHF.L.U32 UR5, UR5, UR6, URZ ;  /* 0x0000000605057299 */ /* 0x000fc800080006ff */
[----:B-1----:R-:W-:-:S04]  /*3690*/  LOP3.LUT R0, R0, UR8, RZ, 0xc0, !PT ;  /* 0x0000000800007c12 */ /* 0x002fc8000f8ec0ff */
[----:B------:R-:W-:-:S13]  /*36a0*/  ISETP.NE.AND P0, PT, R0, UR8, PT ;  /* 0x0000000800007c0c */ /* 0x000fda000bf05270 */
[----:B------:R-:W-:Y:S05]  /*36b0*/  @P0 BRA `(.L_x_64) ;  /* 0x0000000000580947 */ /* 0x000fea0003800000 */
[----:B------:R-:W1:Y:S02]  /*36c0*/  LDS R0, [UR4+0x18] ;  /* 0x00001804ff007984 */ /* 0x000e640008000800 */
[----:B-1----:R-:W-:-:S04]  /*36d0*/  LOP3.LUT R0, R0, UR5, RZ, 0xc0, !PT ;  /* 0x0000000500007c12 */ /* 0x002fc8000f8ec0ff */
[----:B------:R-:W-:-:S13]  /*36e0*/  ISETP.NE.AND P0, PT, R0, UR5, PT ;  /* 0x0000000500007c0c */ /* 0x000fda000bf05270 */
[----:B------:R-:W-:Y:S05]  /*36f0*/  @P0 BRA `(.L_x_65) ;  /* 0x00000000003c0947 */ /* 0x000fea0003800000 */
[----:B------:R-:W1:Y:S01]  /*3700*/  S2R R2, SR_LANEID ;  /* 0x0000000000027919 */ /* 0x000e620000000000 */
[----:B------:R-:W-:Y:S01]  /*3710*/  ULOP3.LUT UR8, URZ, UR8, URZ, 0x33, !UPT ;  /* 0x00000008ff087292 */ /* 0x000fe2000f8e33ff */
[----:B------:R-:W-:Y:S01]  /*3720*/  LOP3.LUT R4, RZ, UR5, RZ, 0x33, !PT ;  /* 0x00000005ff047c12 */ /* 0x000fe2000f8e33ff */
[----:B------:R-:W-:Y:S02]  /*3730*/  VOTEU.ANY UR7, UPT, PT ;  /* 0x0000000000077886 */ /* 0x000fe400038e0100 */
[----:B------:R-:W-:Y:S01]  /*3740*/  UFLO.U32 UR7, UR7 ;  /* 0x00000007000772bd */ /* 0x000fe200080e0000 */
[----:B------:R-:W2:Y:S01]  /*3750*/  REDUX UR5, R4 ;  /* 0x00000000040573c4 */ /* 0x000ea20000000000 */
[----:B------:R-:W-:-:S06]  /*3760*/  IMAD.U32 R0, RZ, RZ, UR8 ;  /* 0x00000008ff007e24 */ /* 0x000fcc000f8e00ff */
[----:B------:R3:W-:Y:S01]  /*3770*/  UTCATOMSWS.AND URZ, UR8 ;  /* 0x0000000800ff79e3 */ /* 0x0007e20008000000 */
[----:B------:R-:W4:Y:S01]  /*3780*/  REDUX UR6, R0 ;  /* 0x00000000000673c4 */ /* 0x000f220000000000 */
[----:B-1----:R-:W-:Y:S01]  /*3790*/  ISETP.EQ.U32.AND P0, PT, R2, UR7, PT ;  /* 0x0000000702007c0c */ /* 0x002fe2000bf02070 */
[----:B--2---:R-:W-:Y:S01]  /*37a0*/  IMAD.U32 R2, RZ, RZ, UR5 ;  /* 0x00000005ff027e24 */ /* 0x004fe2000f8e00ff */
[----:B----4-:R-:W-:-:S11]  /*37b0*/  MOV R3, UR6 ;  /* 0x0000000600037c02 */ /* 0x010fd60008000f00 */
[----:B------:R3:W-:Y:S04]  /*37c0*/  @P0 ATOMS.AND RZ, [UR4+0x14], R3 ;  /* 0x00001403ffff098c */ /* 0x0007e8000a800004 */
[----:B------:R3:W-:Y:S01]  /*37d0*/  @P0 ATOMS.AND RZ, [UR4+0x18], R2 ;  /* 0x00001802ffff098c */ /* 0x0007e2000a800004 */
[----:B------:R-:W-:Y:S05]  /*37e0*/  BRA `(.L_x_66) ;  /* 0x0000000000147947 */ /* 0x000fea0003800000 */
.L_x_65:
[----:B------:R-:W-:Y:S02]  /*37f0*/  MOV R2, 0x3810 ;  /* 0x0000381000027802 */ /* 0x000fe40000000f00 */
[----:B----45:R-:W-:Y:S05]  /*3800*/  CALL.REL.NOINC `($__internal_0_$__cuda_sm10x_tcgen05_guardrail_trap_col_being_dealloced_not_returned_by_alloc) ;  /* 0x00000030003c7944 */ /* 0x030fea0003c00000 */
[----:B------:R-:W-:Y:S05]  /*3810*/  BRA `(.L_x_66) ;  /* 0x0000000000087947 */ /* 0x000fea0003800000 */
.L_x_64:
[----:B------:R-:W-:Y:S02]  /*3820*/  MOV R2, 0x3840 ;  /* 0x0000384000027802 */ /* 0x000fe40000000f00 */
[----:B----45:R-:W-:Y:S05]  /*3830*/  CALL.REL.NOINC `($__internal_2_$__cuda_sm10x_tcgen05_guardrail_trap_unallocated_columns_being_dealloced) ;  /* 0x0000003000487944 */ /* 0x030fea0003c00000 */
.L_x_66:
[----:B------:R-:W-:Y:S01]  /*3840*/  NOP ;  /* 0x0000000000007918 */ /* 0x000fe20000000000 */
[----:B---3--:R-:W-:Y:S05]  /*3850*/  EXIT ;  /* 0x000000000000794d */ /* 0x008fea0003800000 */
.L_x_48:
[----:B------:R-:W-:-:S09]  /*3860*/  UISETP.NE.OR UP2, UPT, UR8, 0x3, !UP2 ;  /* 0x000000030800788c */ /* 0x000fd2000d745670 */
[----:B------:R-:W-:Y:S05]  /*3870*/  BRA.U UP2, `(.L_x_67) ;  /* 0x0000000902c87547 */ /* 0x000fea000b800000 */
[----:B------:R-:W1:Y:S01]  /*3880*/  LDCU.64 UR6, c[0x0][0x888] ;  /* 0x00011100ff0677ac */ /* 0x000e620008000a00 */
[----:B------:R-:W2:Y:S01]  /*3890*/  LDC R0, c[0x0][0xb30] ;  /* 0x0002cc00ff007b82 */ /* 0x000ea20000000800 */
[----:B------:R-:W-:Y:S01]  /*38a0*/  IMAD.MOV.U32 R30, RZ, RZ, 0x1 ;  /* 0x00000001ff1e7424 */ /* 0x000fe200078e00ff */
[----:B------:R-:W-:Y:S01]  /*38b0*/  CS2R R28, SRZ ;  /* 0x00000000001c7805 */ /* 0x000fe2000001ff00 */
[----:B------:R-:W4:Y:S01]  /*38c0*/  LDCU.64 UR4, c[0x0][0x890] ;  /* 0x00011200ff0477ac */ /* 0x000f220008000a00 */
[----:B------:R-:W-:Y:S01]  /*38d0*/  IMAD.MOV.U32 R25, RZ, RZ, 0x1000 ;  /* 0x00001000ff197424 */ /* 0x000fe200078e00ff */
[----:B------:R-:W-:-:S03]  /*38e0*/  UMOV UR8, 0x400 ;  /* 0x0000040000087882 */ /* 0x000fc60000000000 */
[----:B------:R-:W3:Y:S01]  /*38f0*/  LDC R19, c[0x0][0x370] ;  /* 0x0000dc00ff137b82 */ /* 0x000ee20000000800 */
[----:B------:R-:W-:-:S07]  /*3900*/  UPLOP3.LUT UP1, UPT, UPT, UPT, UPT, 0x40, 0x4 ;  /* 0x000000000004789c */ /* 0x000fce0003f2e870 */
[----:B------:R-:W3:Y:S01]  /*3910*/  LDC R2, c[0x0][0xb0c] ;  /* 0x0002c300ff027b82 */ /* 0x000ee20000000800 */
[----:B-1----:R-:W-:Y:S02]  /*3920*/  UISETP.NE.U32.AND UP2, UPT, UR6, URZ, UPT ;  /* 0x000000ff0600728c */ /* 0x002fe4000bf45070 */
[----:B------:R-:W-:Y:S02]  /*3930*/  ULEA UR6, UR37, UR8, 0x18 ;  /* 0x0000000825067291 */ /* 0x000fe4000f8ec0ff */
[----:B------:R-:W-:Y:S02]  /*3940*/  UISETP.NE.AND.EX UP2, UPT, UR7, URZ, UPT, UP2 ;  /* 0x000000ff0700728c */ /* 0x000fe4000bf45320 */
[----:B------:R-:W-:Y:S01]  /*3950*/  UIADD3 UR7, UPT, UPT, UR6, 0x40, URZ ;  /* 0x0000004006077890 */ /* 0x000fe2000fffe0ff */
[----:B------:R-:W1:Y:S01]  /*3960*/  LDC R18, c[0x0][0xb20] ;  /* 0x0002c800ff127b82 */ /* 0x000e620000000800 */
[----:B----4-:R-:W-:Y:S01]  /*3970*/  UISETP.NE.U32.AND UP3, UPT, UR4, URZ, UPT ;  /* 0x000000ff0400728c */ /* 0x010fe2000bf65070 */
[----:B--2---:R-:W-:Y:S01]  /*3980*/  ISETP.NE.AND P1, PT, R0, 0x1, PT ;  /* 0x000000010000780c */ /* 0x004fe20003f25270 */
[----:B------:R-:W-:-:S02]  /*3990*/  UPRMT UR37, UR37, 0x654, UR7 ;  /* 0x0000065425257896 */ /* 0x000fc40008000007 */
[----:B------:R-:W-:-:S03]  /*39a0*/  UISETP.NE.AND.EX UP3, UPT, UR5, URZ, UPT, UP3 ;  /* 0x000000ff0500728c */ /* 0x000fc6000bf65330 */
[----:B------:R-:W2:Y:S08]  /*39b0*/  LDC.64 R32, c[0x0][0x348] ;  /* 0x0000d200ff207b82 */ /* 0x000eb00000000a00 */
[----:B------:R-:W4:Y:S08]  /*39c0*/  LDC.64 R16, c[0x0][0xb10] ;  /* 0x0002c400ff107b82 */ /* 0x000f300000000a00 */
[----:B------:R-:W1:Y:S08]  /*39d0*/  LDC.64 R6, c[0x0][0xb18] ;  /* 0x0002c600ff067b82 */ /* 0x000e700000000a00 */
[----:B------:R-:W1:Y:S08]  /*39e0*/  LDC.64 R4, c[0x0][0xb28] ;  /* 0x0002ca00ff047b82 */ /* 0x000e700000000a00 */
[----:B---3--:R-:W1:Y:S02]  /*39f0*/  LDC R24, c[0x0][0x374] ;  /* 0x0000dd00ff187b82 */ /* 0x008e640000000800 */
.L_x_75:
[C---:B------:R-:W-:Y:S02]  /*3a00*/  LEA R0, R29.reuse, UR6, 0x3 ;  /* 0x000000061d007c11 */ /* 0x040fe4000f8e18ff */
[----:B------:R-:W-:Y:S02]  /*3a10*/  SHF.L.U32 R3, R28, 0x1f, RZ ;  /* 0x0000001f1c037819 */ /* 0x000fe400000006ff */
[----:B------:R-:W-:Y:S02]  /*3a20*/  LEA R20, R29, UR6, 0x4 ;  /* 0x000000061d147c11 */ /* 0x000fe4000f8e20ff */
[----:B---3--:R-:W3:Y:S02]  /*3a30*/  SYNCS.PHASECHK.TRANS64.TRYWAIT P0, [R0+URZ+0x60], R3 ;  /* 0x00006003000075a7 */ /* 0x008ee400080011ff */
[----:B---3--:R-:W-:Y:S05]  /*3a40*/  @!P0 BRA `(.L_x_68) ;  /* 0x0000002c00288947 */ /* 0x008fea0003800000 */
.L_x_122:
[----:B------:R-:W-:Y:S01]  /*3a50*/  ISETP.GE.AND P0, PT, R40, 0x1, PT ;  /* 0x000000012800780c */ /* 0x000fe20003f06270 */
[----:B------:R-:W1:Y:S01]  /*3a60*/  LDS.128 R20, [R20+0xf0] ;  /* 0x0000f00014147984 */ /* 0x000e620000000c00 */
[----:B------:R-:W-:Y:S01]  /*3a70*/  ISETP.NE.U32.AND P4, PT, RZ, UR4, PT ;  /* 0x00000004ff007c0c */ /* 0x000fe2000bf85070 */
[----:B---3--:R-:W-:Y:S01]  /*3a80*/  VIADD R0, R0, 0x70 ;  /* 0x0000007000007836 */ /* 0x008fe20000000000 */
[----:B------:R-:W-:Y:S02]  /*3a90*/  SHF.L.U32 R26, R30, 0x1f, RZ ;  /* 0x0000001f1e1a7819 */ /* 0x000fe400000006ff */
[----:B------:R-:W-:Y:S02]  /*3aa0*/  ISETP.NE.AND.EX P4, PT, RZ, UR5, PT, P4 ;  /* 0x00000005ff007c0c */ /* 0x000fe4000bf85340 */
[----:B------:R-:W-:Y:S01]  /*3ab0*/  PRMT R0, RZ, 0x654, R0 ;  /* 0x00000654ff007816 */ /* 0x000fe20000000000 */
[----:B------:R-:W-:Y:S01]  /*3ac0*/  @!PT LDS RZ, [RZ] ;  /* 0x00000000fffff984 */ /* 0x000fe20000000800 */
[----:B------:R-:W-:Y:S01]  /*3ad0*/  @!PT LDS RZ, [RZ] ;  /* 0x00000000fffff984 */ /* 0x000fe20000000800 */
[----:B------:R-:W-:Y:S01]  /*3ae0*/  @!PT LDS RZ, [RZ] ;  /* 0x00000000fffff984 */ /* 0x000fe20000000800 */
[----:B------:R-:W-:Y:S01]  /*3af0*/  @!PT LDS RZ, [RZ] ;  /* 0x00000000fffff984 */ /* 0x000fe20000000800 */
[----:B------:R3:W-:Y:S06]  /*3b00*/  MEMBAR.ALL.CTA ;  /* 0x0000000000007992 */ /* 0x0007ec0000008000 */
[----:B---3--:R-:W3:Y:S02]  /*3b10*/  FENCE.VIEW.ASYNC.S ;  /* 0x00000000000073c6 */ /* 0x008ee40000000000 */
[----:B---3--:R3:W-:Y:S01]  /*3b20*/  SYNCS.ARRIVE.TRANS64.RED.A1T0 RZ, [R0+URZ], RZ ;  /* 0x000000ff00ff79a7 */ /* 0x0087e200081004ff */
[----:B-1----:R-:W-:Y:S11]  /*3b30*/  LOP3.LUT P3, RZ, R22, 0x1, RZ, 0xc0, !PT ;  /* 0x0000000116ff7812 */ /* 0x002ff6000786c0ff */
[----:B------:R-:W-:Y:S02]  /*3b40*/  @!UPT UIADD3 URZ, UPT, UPT, URZ, URZ, URZ ;  /* 0x000000fffffff290 */ /* 0x000fe4000fffe0ff */
[----:B------:R-:W-:Y:S02]  /*3b50*/  @P3 MOV R13, R20 ;  /* 0x00000014000d3202 */ /* 0x000fe40000000f00 */
[----:B------:R-:W-:Y:S01]  /*3b60*/  @P3 LOP3.LUT R8, R21, 0xffff, RZ, 0xc0, !PT ;  /* 0x0000ffff15083812 */ /* 0x000fe200078ec0ff */
[----:B---3--:R-:W-:Y:S06]  /*3b70*/  @!P0 BRA `(.L_x_69) ;  /* 0x0000000000a48947 */ /* 0x008fec0003800000 */
[----:B------:R-:W-:Y:S01]  /*3b80*/  IMAD.HI.U32 R31, R24, R7, RZ ;  /* 0x00000007181f7227 */ /* 0x000fe200078e00ff */
[----:B------:R-:W-:Y:S02]  /*3b90*/  ISETP.NE.AND P0, PT, R6, 0x1, PT ;  /* 0x000000010600780c */ /* 0x000fe40003f05270 */
[----:B------:R-:W-:Y:S01]  /*3ba0*/  ISETP.NE.AND P2, PT, R40, 0x1, PT ;  /* 0x000000012800780c */ /* 0x000fe20003f45270 */
[----:B----4-:R-:W-:Y:S01]  /*3bb0*/  IMAD.HI.U32 R34, R19, R16, RZ ;  /* 0x0000001013227227 */ /* 0x010fe200078e00ff */
[----:B------:R-:W-:Y:S02]  /*3bc0*/  SHF.R.U32.HI R31, RZ, R18, R31 ;  /* 0x00000012ff1f7219 */ /* 0x000fe4000001161f */
[----:B------:R-:W-:Y:S01]  /*3bd0*/  ISETP.NE.AND P5, PT, R2, 0x1, PT ;  /* 0x000000010200780c */ /* 0x000fe20003fa5270 */
[----:B------:R-:W-:Y:S01]  /*3be0*/  IMAD.HI.U32 R36, R13, R16, RZ ;  /* 0x000000100d247227 */ /* 0x000fe200078e00ff */
[----:B------:R-:W-:Y:S02]  /*3bf0*/  SHF.R.U32.HI R34, RZ, R17, R34 ;  /* 0x00000011ff227219 */ /* 0x000fe40000011622 */
[----:B------:R-:W-:Y:S01]  /*3c00*/  SEL R3, R24, R31, !P0 ;  /* 0x0000001f18037207 */ /* 0x000fe20004000000 */
[C---:B------:R-:W-:Y:S01]  /*3c10*/  IMAD.HI.U32 R31, R8.reuse, R7, RZ ;  /* 0x00000007081f7227 */ /* 0x040fe200078e00ff */
[----:B------:R-:W-:Y:S02]  /*3c20*/  SEL R11, R19, R34, !P5 ;  /* 0x00000022130b7207 */ /* 0x000fe40006800000 */
[----:B------:R-:W-:Y:S01]  /*3c30*/  SHF.R.U32.HI R36, RZ, R17, R36 ;  /* 0x00000011ff247219 */ /* 0x000fe20000011624 */
[----:B------:R-:W-:Y:S01]  /*3c40*/  IMAD.HI.U32 R38, R3, R4, RZ ;  /* 0x0000000403267227 */ /* 0x000fe200078e00ff */
[----:B------:R-:W-:Y:S03]  /*3c50*/  SHF.R.U32.HI R31, RZ, R18, R31 ;  /* 0x00000012ff1f7219 */ /* 0x000fe6000001161f */
[----:B------:R-:W-:Y:S01]  /*3c60*/  IMAD.HI.U32 R34, R11, R4, RZ ;  /* 0x000000040b227227 */ /* 0x000fe200078e00ff */
[----:B------:R-:W-:Y:S02]  /*3c70*/  @P2 SHF.R.U32.HI R3, RZ, R5, R38 ;  /* 0x00000005ff032219 */ /* 0x000fe40000011626 */
[----:B------:R-:W-:Y:S02]  /*3c80*/  SEL R9, R8, R31, !P0 ;  /* 0x0000001f08097207 */ /* 0x000fe40004000000 */
[----:B------:R-:W-:Y:S01]  /*3c90*/  @P2 SHF.R.U32.HI R11, RZ, R5, R34 ;  /* 0x00000005ff0b2219 */ /* 0x000fe20000011622 */
[C---:B------:R-:W-:Y:S01]  /*3ca0*/  IMAD R10, R40.reuse, R3, RZ ;  /* 0x00000003280a7224 */ /* 0x040fe200078e02ff */
[----:B------:R-:W-:Y:S01]  /*3cb0*/  SEL R3, R13, R36, !P5 ;  /* 0x000000240d037207 */ /* 0x000fe20006800000 */
[C---:B------:R-:W-:Y:S03]  /*3cc0*/  IMAD.HI.U32 R14, R9.reuse, R4, RZ ;  /* 0x00000004090e7227 */ /* 0x040fe600078e00ff */
[----:B------:R-:W-:Y:S01]  /*3cd0*/  ISETP.GE.AND P0, PT, R9, R10, PT ;  /* 0x0000000a0900720c */ /* 0x000fe20003f06270 */
[C---:B------:R-:W-:Y:S01]  /*3ce0*/  IMAD R12, R40.reuse, R11, RZ ;  /* 0x0000000b280c7224 */ /* 0x040fe200078e02ff */
[-C--:B------:R-:W-:Y:S04]  /*3cf0*/  SHF.R.U32.HI R14, RZ, R5.reuse, R14 ;  /* 0x00000005ff0e7219 */ /* 0x080fe8000001160e */
[----:B------:R-:W-:Y:S02]  /*3d00*/  ISETP.GE.OR P0, PT, R3, R12, P0 ;  /* 0x0000000c0300720c */ /* 0x000fe40000706670 */
[----:B------:R-:W-:Y:S05]  /*3d10*/  SEL R15, R9, R14, !P2 ;  /* 0x0000000e090f7207 */ /* 0x000fea0005000000 */
[----:B------:R-:W-:Y:S04]  /*3d20*/  IMAD.MOV R14, RZ, RZ, -R15 ;  /* 0x000000ffff0e7224 */ /* 0x000fe800078e0a0f */
[----:B------:R-:W-:Y:S02]  /*3d30*/  IMAD R14, R40, R14, R9 ;  /* 0x0000000e280e7224 */ /* 0x000fe400078e0209 */
[C---:B------:R-:W-:Y:S05]  /*3d40*/  @!P0 IMAD.HI.U32 R10, R3.reuse, R4, RZ ;  /* 0x00000004030a8227 */ /* 0x040fea00078e00ff */
[----:B------:R-:W-:Y:S04]  /*3d50*/  @!P0 SHF.R.U32.HI R10, RZ, R5, R10 ;  /* 0x00000005ff0a8219 */ /* 0x000fe8000001160a */
[----:B------:R-:W-:Y:S01]  /*3d60*/  @!P0 SEL R0, R3, R10, !P2 ;  /* 0x0000000a03008207 */ /* 0x000fe20005000000 */
[----:B------:R-:W-:Y:S03]  /*3d70*/  IMAD.MOV R10, RZ, RZ, -R3 ;  /* 0x000000ffff0a7224 */ /* 0x000fe600078e0a03 */
[----:B------:R-:W-:Y:S01]  /*3d80*/  @!P0 IADD3 R15, PT, PT, R15, -R0, RZ ;  /* 0x800000000f0f8210 */ /* 0x000fe20007ffe0ff */
[----:B------:R-:W-:Y:S01]  /*3d90*/  @!P0 IMAD R0, R11, R14, R0 ;  /* 0x0000000e0b008224 */ /* 0x000fe200078e0200 */
[----:B------:R-:W-:Y:S01]  /*3da0*/  IADD3 R11, PT, PT, -R9, RZ, RZ ;  /* 0x000000ff090b7210 */ /* 0x000fe20007ffe1ff */
[----:B------:R-:W-:Y:S02]  /*3db0*/  IMAD R13, R2, R10, R13 ;  /* 0x0000000a020d7224 */ /* 0x000fe400078e020d */
[----:B------:R-:W-:Y:S02]  /*3dc0*/  @!P0 IMAD R9, R15, R40, R3 ;  /* 0x000000280f098224 */ /* 0x000fe400078e0203 */
[----:B------:R-:W-:Y:S02]  /*3dd0*/  @!P0 IMAD.MOV.U32 R3, RZ, RZ, R0 ;  /* 0x000000ffff038224 */ /* 0x000fe400078e0000 */
[----:B------:R-:W-:Y:S02]  /*3de0*/  IMAD R8, R6, R11, R8 ;  /* 0x0000000b06087224 */ /* 0x000fe400078e0208 */
[----:B------:R-:W-:Y:S02]  /*3df0*/  IMAD R13, R3, R2, R13 ;  /* 0x00000002030d7224 */ /* 0x000fe400078e020d */
[----:B------:R-:W-:Y:S02]  /*3e00*/  IMAD R8, R9, R6, R8 ;  /* 0x0000000609087224 */ /* 0x000fe400078e0208 */
.L_x_69:
[----:B------:R-:W-:Y:S05]  /*3e10*/  BRA.U UP1, `(.L_x_70) ;  /* 0x0000000101107547 */ /* 0x000fea000b800000 */
[----:B------:R-:W-:Y:S04]  /*3e20*/  MOV R0, UR13 ;  /* 0x0000000d00007c02 */ /* 0x000fe80008000f00 */
[----:B------:R-:W-:Y:S04]  /*3e30*/  SHF.L.U32 R3, R0, 0x1f, RZ ;  /* 0x0000001f00037819 */ /* 0x000fe800000006ff */
[----:B------:R-:W1:Y:S02]  /*3e40*/  SYNCS.PHASECHK.TRANS64.TRYWAIT P0, [UR6+0x58], R3 ;  /* 0x00005803ff0075a7 */ /* 0x000e640008001106 */
[----:B-1----:R-:W-:Y:S05]  /*3e50*/  @!P0 BRA `(.L_x_71) ;  /* 0x0000002800388947 */ /* 0x002fea0003800000 */
.L_x_70:
[----:B------:R-:W-:Y:S05]  /*3e60*/  BRA.U !UP3, `(.L_x_72) ;  /* 0x000000010b347547 */ /* 0x000fea000b800000 */
[----:B------:R-:W-:Y:S01]  /*3e70*/  UPLOP3.LUT UP0, UPT, UPT, UPT, UP2, 0x80, 0x8 ;  /* 0x000000000008789c */ /* 0x000fe20003f0f020 */
[----:B-1----:R-:W-:Y:S02]  /*3e80*/  HFMA2 R0, -RZ, RZ, 0, 5.9604644775390625e-08 ;  /* 0x00000001ff007431 */ /* 0x002fe400000001ff */
[----:B------:R-:W-:Y:S03]  /*3e90*/  IMAD.MOV.U32 R96, RZ, RZ, 0x1 ;  /* 0x00000001ff607424 */ /* 0x000fe600078e00ff */
[----:B------:R-:W-:Y:S05]  /*3ea0*/  PLOP3.LUT P0, PT, PT, PT, UP0, 0x80, 0x8 ;  /* 0x000000000008781c */ /* 0x000fea0003f0f008 */
[----:B------:R-:W1:Y:S01]  /*3eb0*/  @UP0 LDCU.64 UR8, c[0x0][0x888] ;  /* 0x00011100ff0807ac */ /* 0x000e620008000a00 */
[----:B------:R-:W-:Y:S07]  /*3ec0*/  @UP0 UIMAD UR7, UR36, UR4, URZ ;  /* 0x00000004240702a4 */ /* 0x000fee000f8e02ff */
[----:B------:R-:W-:Y:S01]  /*3ed0*/  @!P0 PRMT R96, R0, 0x7610, R96 ;  /* 0x0000761000608816 */ /* 0x000fe20000000060 */
[----:B-1----:R-:W-:Y:S03]  /*3ee0*/  @UP0 UIMAD.WIDE UR8, UR7, 0x4, UR8 ;  /* 0x00000004070808a5 */ /* 0x002fe6000f8e0208 */
[----:B------:R-:W1:Y:S03]  /*3ef0*/  @!UP0 LDCU UR7, c[0x0][0x880] ;  /* 0x00011000ff0787ac */ /* 0x000e660008000800 */
[----:B------:R-:W-:Y:S01]  /*3f00*/  IMAD.U32 R10, RZ, RZ, UR8 ;  /* 0x00000008ff0a7e24 */ /* 0x000fe2000f8e00ff */
[----:B------:R-:W-:Y:S05]  /*3f10*/  MOV R11, UR9 ;  /* 0x00000009000b7c02 */ /* 0x000fea0008000f00 */
[----:B-----5:R3:W5:Y:S02]  /*3f20*/  @P0 LDG.E R49, desc[UR40][R10.64] ;  /* 0x000000280a310981 */ /* 0x020764000c1e1900 */
[----:B-1-3--:R-:W-:Y:S07]  /*3f30*/  @!P0 IMAD.U32 R49, RZ, RZ, UR7 ;  /* 0x00000007ff318e24 */ /* 0x00afee000f8e00ff */
.L_x_72:
[----:B-----5:R-:W-:Y:S01]  /*3f40*/  @!P4 FSETP.EQ.AND P5, PT, R49, RZ, PT ;  /* 0x000000ff3100c20b */ /* 0x020fe20003fa2000 */
[----:B------:R-:W-:Y:S01]  /*3f50*/  @!UPT UIADD3 URZ, UPT, UPT, URZ, URZ, URZ ;  /* 0x000000fffffff290 */ /* 0x000fe2000fffe0ff */
[----:B------:R-:W-:Y:S11]  /*3f60*/  @!P4 BRA `(.L_x_73) ;  /* 0x000000000014c947 */ /* 0x000ff60003800000 */
[----:B------:R-:W-:Y:S02]  /*3f70*/  LOP3.LUT P0, RZ, R96, 0xff, RZ, 0xc0, !PT ;  /* 0x000000ff60ff7812 */ /* 0x000fe4000780c0ff */
[----:B------:R-:W-:Y:S04]  /*3f80*/  PLOP3.LUT P5, PT, PT, PT, UP0, 0x80, 0x8 ;  /* 0x000000000008781c */ /* 0x000fe80003faf008 */
[----:B------:R-:W-:Y:S07]  /*3f90*/  PLOP3.LUT P5, PT, P5, PT, PT, 0x8, 0x80 ;  /* 0x000000000080781c */ /* 0x000fee0002fae170 */
[----:B------:R-:W-:Y:S11]  /*3fa0*/  @P0 FSETP.EQ.AND P5, PT, R49, RZ, PT ;  /* 0x000000ff3100020b */ /* 0x000ff60003fa2000 */
[----:B------:R-:W-:Y:S02]  /*3fb0*/  @!UPT UIADD3 URZ, UPT, UPT, URZ, URZ, URZ ;  /* 0x000000fffffff290 */ /* 0x000fe4000fffe0ff */
.L_x_73:
[----:B------:R-:W3:Y:S01]  /*3fc0*/  SYNCS.PHASECHK.TRANS64.TRYWAIT P4, [UR6+0x48], R26 ;  /* 0x0000481aff0075a7 */ /* 0x000ee20008081106 */
[----:B------:R-:W-:Y:S01]  /*3fd0*/  @P3 SHF.R.U32.HI R27, RZ, 0x10, R21 ;  /* 0x00000010ff1b3819 */ /* 0x000fe20000011615 */
[----:B------:R-:W-:Y:S01]  /*3fe0*/  VIADD R29, R29, 0x1 ;  /* 0x000000011d1d7836 */ /* 0x000fe20000000000 */
[----:B------:R-:W5:Y:S08]  /*3ff0*/  LDC.64 R14, c[0x0][0xb10] ;  /* 0x0002c400ff0e7b82 */ /* 0x000f700000000a00 */
[----:B------:R-:W2:Y:S08]  /*4000*/  LDC.64 R10, c[0x0][0xb18] ;  /* 0x0002c600ff0a7b82 */ /* 0x000eb00000000a00 */
[----:B-1----:R-:W1:Y:S08]  /*4010*/  @!P1 LDC R0, c[0x0][0xb20] ;  /* 0x0002c800ff009b82 */ /* 0x002e700000000800 */
[----:B------:R-:W4:Y:S01]  /*4020*/  @!P1 LDC R3, c[0x0][0xb0c] ;  /* 0x0002c300ff039b82 */ /* 0x000f220000000800 */
[----:B-----5:R-:W-:Y:S05]  /*4030*/  @!P1 IMAD.HI.U32 R14, R13, R14, RZ ;  /* 0x0000000e0d0e9227 */ /* 0x020fea00078e00ff */
[----:B------:R-:W-:Y:S01]  /*4040*/  @!P1 SHF.R.U32.HI R14, RZ, R15, R14 ;  /* 0x0000000fff0e9219 */ /* 0x000fe2000001160e */
[----:B--2---:R-:W-:Y:S01]  /*4050*/  @!P1 IMAD.HI.U32 R11, R8, R11, RZ ;  /* 0x0000000b080b9227 */ /* 0x004fe200078e00ff */
[----:B------:R-:W-:Y:S04]  /*4060*/  @!P1 ISETP.NE.AND P0, PT, R10, 0x1, PT ;  /* 0x000000010a00980c */ /* 0x000fe80003f05270 */
[----:B-1----:R-:W-:Y:S02]  /*4070*/  @!P1 SHF.R.U32.HI R9, RZ, R0, R11 ;  /* 0x00000000ff099219 */ /* 0x002fe4000001160b */
[----:B----4-:R-:W-:Y:S02]  /*4080*/  @!P1 ISETP.NE.AND P2, PT, R3, 0x1, PT ;  /* 0x000000010300980c */ /* 0x010fe40003f45270 */
[----:B------:R-:W-:Y:S02]  /*4090*/  @!P1 SEL R9, R8, R9, !P0 ;  /* 0x0000000908099207 */ /* 0x000fe40004000000 */
[----:B------:R-:W-:Y:S02]  /*40a0*/  ELECT P0, URZ, PT ;  /* 0x0000000000ff782f */ /* 0x000fe40003800000 */
[----:B------:R-:W-:Y:S05]  /*40b0*/  @!P1 SEL R14, R13, R14, !P2 ;  /* 0x0000000e0d0e9207 */ /* 0x000fea0005000000 */
[----:B------:R-:W-:Y:S02]  /*40c0*/  @!P1 IMAD.IADD R0, R9, 0x1, -R14 ;  /* 0x0000000109009824 */ /* 0x000fe400078e0a0e */
[----:B------:R-:W-:Y:S02]  /*40d0*/  @!P1 IMAD.IADD R9, R14, 0x1, -R9 ;  /* 0x000000010e099824 */ /* 0x000fe400078e0a09 */
[----:B------:R-:W-:Y:S02]  /*40e0*/  @!P1 IMAD R13, R0, R3, R13 ;  /* 0x00000003000d9224 */ /* 0x000fe400078e020d */
[----:B------:R-:W-:Y:S01]  /*40f0*/  @!P1 IMAD R8, R9, R10, R8 ;  /* 0x0000000a09089224 */ /* 0x000fe200078e0208 */
[----:B---3--:R-:W-:Y:S06]  /*4100*/  @!P4 BRA `(.L_x_74) ;  /* 0x0000002400a4c947 */ /* 0x008fec0003800000 */
.L_x_125:
[----:B------:R-:W-:Y:S01]  /*4110*/  PLOP3.LUT P5, PT, P5, P0, PT, 0xf2, 0x2f ;  /* 0x00000000002f781c */ /* 0x000fe20002fa1e72 */
[----:B------:R-:W-:Y:S01]  /*4120*/  UMOV UR14, 0x0 ;  /* 0x00000000000e7882 */ /* 0x000fe20000000000 */
[----:B------:R-:W-:Y:S01]  /*4130*/  LOP3.LUT R30, R30, 0x1, RZ, 0x3c, !PT ;  /* 0x000000011e1e7812 */ /* 0x000fe200078e3cff */
[----:B------:R-:W-:Y:S01]  /*4140*/  UMOV UR15, 0x10000000 ;  /* 0x10000000000f7882 */ /* 0x000fe20000000000 */
[----:B------:R-:W-:Y:S01]  /*4150*/  UMOV UR12, UR36 ;  /* 0x00000024000c7c82 */ /* 0x000fe20008000000 */
[----:B------:R-:W-:Y:S08]  /*4160*/  @P3 R2UR UR36, R27 ;  /* 0x000000001b2432ca */ /* 0x000ff000000e0000 */
[----:B-1----:R-:W-:Y:S01]  /*4170*/  @!P5 IADD3 R3, P0, PT, R32, 0x580, RZ ;  /* 0x000005802003d810 */ /* 0x002fe20007f1e0ff */
[----:B------:R-:W-:Y:S01]  /*4180*/  @!P5 IMAD.SHL.U32 R91, R91, 0x40, RZ ;  /* 0x000000405b5bd824 */ /* 0x000fe200078e00ff */
[----:B------:R-:W-:Y:S01]  /*4190*/  VOTEU.ALL UP1, P5 ;  /* 0x0000000000ff7886 */ /* 0x000fe20002820000 */
[----:B------:R-:W-:Y:S01]  /*41a0*/  @!P5 IMAD.SHL.U32 R97, R97, 0x40, RZ ;  /* 0x000000406161d824 */ /* 0x000fe200078e00ff */
[----:B------:R-:W-:Y:S01]  /*41b0*/  @!P5 R2UR UR8, R3 ;  /* 0x000000000308d2ca */ /* 0x000fe200000e0000 */
[----:B------:R-:W-:Y:S01]  /*41c0*/  @!P5 IMAD.X R0, RZ, RZ, R33, P0 ;  /* 0x000000ffff00d224 */ /* 0x000fe200000e0621 */
[----:B------:R-:W-:Y:S01]  /*41d0*/  @!P5 R2UR UR10, R91 ;  /* 0x000000005b0ad2ca */ /* 0x000fe200000e0000 */
[----:B------:R-:W-:Y:S01]  /*41e0*/  @!UP1 UIADD3 UR9, UPT, UPT, UR6, 0x40, URZ ;  /* 0x0000004006099890 */ /* 0x000fe2000fffe0ff */
[----:B------:R-:W-:Y:S01]  /*41f0*/  @!P5 R2UR UR11, R97 ;  /* 0x00000000610bd2ca */ /* 0x000fe200000e0000 */
[----:B------:R-:W-:Y:S01]  /*4200*/  IMAD.IADD R91, R8, 0x1, R79 ;  /* 0x00000001085b7824 */ /* 0x000fe200078e024f */
[----:B------:R-:W-:Y:S01]  /*4210*/  @!P5 R2UR UR7, R0 ;  /* 0x000000000007d2ca */ /* 0x000fe200000e0000 */
[----:B------:R-:W-:Y:S01]  /*4220*/  IMAD.IADD R97, R13, 0x1, R90 ;  /* 0x000000010d617824 */ /* 0x000fe200078e025a */
[C---:B------:R-:W-:Y:S04]  /*4230*/  ISETP.NE.AND P0, PT, R29.reuse, 0x2, PT ;  /* 0x000000021d00780c */ /* 0x040fe80003f05270 */
[----:B------:R-:W-:Y:S01]  /*4240*/  SEL R3, RZ, 0x1, P0 ;  /* 0x00000001ff037807 */ /* 0x000fe20000000000 */
[----:B------:R-:W-:Y:S01]  /*4250*/  IMAD.U32 R10, RZ, RZ, UR8 ;  /* 0x00000008ff0a7e24 */ /* 0x000fe2000f8e00ff */
[----:B------:R-:W-:Y:S01]  /*4260*/  @!UP1 UIADD3 UR8, UPT, UPT, UR6, 0x200, URZ ;  /* 0x0000020006089890 */ /* 0x000fe2000fffe0ff */
[----:B------:R-:W-:Y:S01]  /*4270*/  SEL R29, R29, RZ, P0 ;  /* 0x000000ff1d1d7207 */ /* 0x000fe20000000000 */
[----:B------:R-:W-:Y:S01]  /*4280*/  VOTEU.ALL UP1, P5 ;  /* 0x0000000000ff7886 */ /* 0x000fe20002820000 */
[----:B------:R-:W-:Y:S02]  /*4290*/  LOP3.LUT R28, R28, R3, RZ, 0x3c, !PT ;  /* 0x000000031c1c7212 */ /* 0x000fe400078e3cff */
[----:B------:R-:W-:Y:S01]  /*42a0*/  IMAD.U32 R11, RZ, RZ, UR7 ;  /* 0x00000007ff0b7e24 */ /* 0x000fe2000f8e00ff */
[----:B------:R-:W-:Y:S04]  /*42b0*/  @!P5 R2UR UR16, R10 ;  /* 0x000000000a10d2ca */ /* 0x000fe800000e0000 */
[----:B------:R-:W-:Y:S11]  /*42c0*/  @!P5 R2UR UR17, R11 ;  /* 0x000000000b11d2ca */ /* 0x000ff600000e0000 */
[----:B------:R-:W-:Y:S02]  /*42d0*/  @!UPT UIADD3 URZ, UPT, UPT, URZ, URZ, URZ ;  /* 0x000000fffffff290 */ /* 0x000fe4000fffe0ff */
[----:B------:R3:W-:Y:S01]  /*42e0*/  @!UP1 UTMALDG.3D [UR8], [UR16], desc[UR14] ;  /* 0x00000e08100095b4 */ /* 0x0007e20008011000 */
[----:B------:R3:W-:Y:S01]  /*42f0*/  @!P5 SYNCS.ARRIVE.TRANS64.RED.A0TR RZ, [UR6+0x40], R25 ;  /* 0x00004019ffffd9a7 */ /* 0x0007e20008300406 */
[----:B------:R-:W-:Y:S01]  /*4300*/  UPLOP3.LUT UP1, UPT, UPT, UPT, UPT, 0x80, 0x8 ;  /* 0x000000000008789c */ /* 0x000fe20003f2f070 */
[----:B------:R-:W-:Y:S01]  /*4310*/  SYNCS.ARRIVE.TRANS64.RED.A1T0 RZ, [UR37], RZ ;  /* 0x000000ffffff79a7 */ /* 0x000fe20008100425 */
[----:B------:R-:W-:Y:S09]  /*4320*/  @P3 BRA `(.L_x_75) ;  /* 0xfffffff400b43947 */ /* 0x000ff2000383ffff */
[----:B------:R-:W-:Y:S07]  /*4330*/  MOV R0, UR6 ;  /* 0x0000000600007c02 */ /* 0x000fee0008000f00 */
.L_x_76:
[----:B-1----:R-:W-:-:S04]  /*4340*/  SHF.L.U32 R3, R30, 0x1f, RZ ;  /* 0x0000001f1e037819 */ /* 0x002fc800000006ff */
[----:B------:R1:W2:Y:S03]  /*4350*/  SYNCS.PHASECHK.TRANS64.TRYWAIT P0, [R0+URZ+0x48], R3 ;  /* 0x00004803000075a7 */ /* 0x0002a600080011ff */
[----:B--2---:R-:W-:Y:S05]  /*4360*/  @!P0 NANOSLEEP.SYNCS 0x989680 ;  /* 0x009896800000895d */ /* 0x004fea0003900000 */
[----:B------:R-:W2:Y:S02]  /*4370*/  @!P0 SYNCS.PHASECHK.TRANS64 P0, [R0+URZ+0x48], R3 ;  /* 0x00004803000085a7 */ /* 0x000ea400080010ff */
[----:B--23--:R-:W-:Y:S05]  /*4380*/  @P0 EXIT ;  /* 0x000000000000094d */ /* 0x00cfea0003800000 */
[----:B------:R-:W-:Y:S05]  /*4390*/  BRA `(.L_x_76) ;  /* 0xfffffffc00e87947 */ /* 0x000fea000383ffff */
.L_x_67:
[----:B------:R-:W-:-:S06]  /*43a0*/  UISETP.GE.AND UP1, UPT, UR8, 0x4, UPT ;  /* 0x000000040800788c */ /* 0x000fcc000bf26270 */
[----:B------:R-:W-:-:S13]  /*43b0*/  PLOP3.LUT P0, PT, PT, PT, UP1, 0x80, 0x8 ;  /* 0x000000000008781c */ /* 0x000fda0003f0f018 */
[----:B------:R-:W-:Y:S05]  /*43c0*/  @!P0 EXIT ;  /* 0x000000000000894d */ /* 0x000fea0003800000 */
[----:B------:R-:W-:Y:S01]  /*43d0*/  BAR.SYNC.DEFER_BLOCKING 0x6, 0xa0 ;  /* 0x0182800000007b1d */ /* 0x000fe20000010000 */
[C---:B------:R-:W-:Y:S02]  /*43e0*/  IMAD.SHL.U32 R5, R101.reuse, 0x40, RZ ;  /* 0x0000004065057824 */ /* 0x040fe400078e00ff */
[----:B------:R-:W-:Y:S02]  /*43f0*/  HFMA2 R111, -RZ, RZ, 0, 0 ;  /* 0x00000000ff6f7431 */ /* 0x000fe400000001ff */
[C---:B------:R-:W-:Y:S01]  /*4400*/  IMAD.SHL.U32 R0, R101.reuse, 0x20, RZ ;  /* 0x0000002065007824 */ /* 0x040fe200078e00ff */
[----:B------:R-:W-:Y:S01]  /*4410*/  CS2R R106, SRZ ;  /* 0x00000000006a7805 */ /* 0x000fe2000001ff00 */
[----:B------:R-:W-:Y:S01]  /*4420*/  IMAD.SHL.U32 R2, R101, 0x2, RZ ;  /* 0x0000000265027824 */ /* 0x000fe200078e00ff */
[----:B------:R-:W-:Y:S01]  /*4430*/  UMOV UR43, 0x400 ;  /* 0x00000400002b7882 */ /* 0x000fe20000000000 */
[----:B------:R-:W1:Y:S01]  /*4440*/  LDC R99, c[0x0][0x370] ;  /* 0x0000dc00ff637b82 */ /* 0x000e620000000800 */
[----:B------:R-:W-:Y:S01]  /*4450*/  ULEA UR43, UR37, UR43, 0x18 ;  /* 0x0000002b252b7291 */ /* 0x000fe2000f8ec0ff */
[----:B------:R-:W-:Y:S01]  /*4460*/  LOP3.LUT R7, R5, 0x180, RZ, 0xc0, !PT ;  /* 0x0000018005077812 */ /* 0x000fe200078ec0ff */
[C---:B------:R-:W-:Y:S01]  /*4470*/  IMAD.SHL.U32 R103, R101.reuse, 0x8, RZ ;  /* 0x0000000865677824 */ /* 0x040fe200078e00ff */
[----:B------:R-:W-:Y:S01]  /*4480*/  LOP3.LUT R0, R0, 0xc00, RZ, 0xc0, !PT ;  /* 0x00000c0000007812 */ /* 0x000fe200078ec0ff */
[----:B------:R-:W-:Y:S01]  /*4490*/  IMAD.U32 R46, R101, 0x10000, RZ ;  /* 0x00010000652e7824 */ /* 0x000fe200078e00ff */
[----:B------:R-:W-:Y:S01]  /*44a0*/  LOP3.LUT R2, R7, 0x20, R2, 0xf8, !PT ;  /* 0x0000002007027812 */ /* 0x000fe200078ef802 */
[----:B------:R-:W-:Y:S01]  /*44b0*/  UIADD3 UR4, UPT, UPT, UR43, 0x1200, URZ ;  /* 0x000012002b047890 */ /* 0x000fe2000fffe0ff */
[----:B------:R-:W2:Y:S01]  /*44c0*/  LDC R42, c[0x0][0xb0c] ;  /* 0x0002c300ff2a7b82 */ /* 0x000ea20000000800 */
[----:B------:R-:W-:Y:S01]  /*44d0*/  LOP3.LUT R0, R0, 0x40, R5, 0xf8, !PT ;  /* 0x0000004000007812 */ /* 0x000fe200078ef805 */
[----:B------:R-:W-:Y:S01]  /*44e0*/  IMAD.MOV.U32 R44, RZ, RZ, RZ ;  /* 0x000000ffff2c7224 */ /* 0x000fe200078e00ff */
[----:B------:R-:W-:Y:S01]  /*44f0*/  LOP3.LUT R103, R2, 0x30, R103, 0x78, !PT ;  /* 0x0000003002677812 */ /* 0x000fe200078e7867 */
[----:B------:R-:W-:Y:S01]  /*4500*/  IMAD.MOV.U32 R108, RZ, RZ, RZ ;  /* 0x000000ffff6c7224 */ /* 0x000fe200078e00ff */
[----:B------:R-:W-:Y:S01]  /*4510*/  LOP3.LUT R0, R0, 0x200, R5, 0xf8, !PT ;  /* 0x0000020000007812 */ /* 0x000fe200078ef805 */
[----:B------:R-:W-:Y:S01]  /*4520*/  IMAD.SHL.U32 R5, R101, 0x10, RZ ;  /* 0x0000001065057824 */ /* 0x000fe200078e00ff */
[----:B------:R-:W-:Y:S01]  /*4530*/  LOP3.LUT R46, R46, 0x600000, RZ, 0xc0, !PT ;  /* 0x006000002e2e7812 */ /* 0x000fe200078ec0ff */
[----:B------:R-:W4:Y:S01]  /*4540*/  LDC R98, c[0x0][0xb20] ;  /* 0x0002c800ff627b82 */ /* 0x000f220000000800 */
[----:B------:R-:W3:Y:S01]  /*4550*/  LDS R3, [UR43+0x110] ;  /* 0x0001102bff037984 */ /* 0x000ee20008000800 */
[----:B------:R-:W-:Y:S01]  /*4560*/  LOP3.LUT R103, R0, R103, RZ, 0xfc, !PT ;  /* 0x0000006700677212 */ /* 0x000fe200078efcff */
[----:B------:R-:W-:Y:S01]  /*4570*/  IMAD.U32 R109, RZ, RZ, UR4 ;  /* 0x00000004ff6d7e24 */ /* 0x000fe2000f8e00ff */
[----:B------:R-:W-:Y:S01]  /*4580*/  LOP3.LUT R5, R5, 0x20, RZ, 0xc0, !PT ;  /* 0x0000002005057812 */ /* 0x000fe200078ec0ff */
[----:B------:R-:W1:Y:S01]  /*4590*/  LDCU.64 UR46, c[0x0][0x348] ;  /* 0x00006900ff2e77ac */ /* 0x000e620008000a00 */
[----:B------:R-:W-:-:S02]  /*45a0*/  IADD3 R102, PT, PT, R103, UR43, RZ ;  /* 0x0000002b67667c10 */ /* 0x000fc4000fffe0ff */
[----:B------:R-:W1:Y:S01]  /*45b0*/  LDC R41, c[0x0][0xb30] ;  /* 0x0002cc00ff297b82 */ /* 0x000e620000000800 */
[----:B------:R-:W1:Y:S01]  /*45c0*/  LDCU.64 UR38, c[0x0][0x888] ;  /* 0x00011100ff2677ac */ /* 0x000e620008000a00 */
[----:B------:R-:W-:Y:S01]  /*45d0*/  IADD3 R102, PT, PT, -R5, 0x200, R102 ;  /* 0x0000020005667810 */ /* 0x000fe20007ffe166 */
[----:B------:R-:W-:-:S05]  /*45e0*/  UIADD3 UR42, UPT, UPT, UR43, 0x200, URZ ;  /* 0x000002002b2a7890 */ /* 0x000fca000fffe0ff */
[----:B------:R-:W1:Y:S08]  /*45f0*/  LDC.64 R88, c[0x0][0xb10] ;  /* 0x0002c400ff587b82 */ /* 0x000e700000000a00 */
[----:B------:R-:W1:Y:S08]  /*4600*/  LDC.64 R38, c[0x0][0xb18] ;  /* 0x0002c600ff267b82 */ /* 0x000e700000000a00 */
[----:B------:R-:W1:Y:S08]  /*4610*/  LDC.64 R84, c[0x0][0x888] ;  /* 0x00022200ff547b82 */ /* 0x000e700000000a00 */
[----:B------:R-:W1:Y:S01]  /*4620*/  LDC.64 R36, c[0x0][0xb28] ;  /* 0x0002ca00ff247b82 */ /* 0x000e620000000a00 */
[----:B---3--:R-:W-:-:S07]  /*4630*/  IMAD.IADD R46, R3, 0x1, R46 ;  /* 0x00000001032e7824 */ /* 0x008fce00078e022e */
[----:B------:R-:W3:Y:S08]  /*4640*/  LDC.64 R86, c[0x0][0x890] ;  /* 0x00022400ff567b82 */ /* 0x000ef00000000a00 */
[----:B------:R-:W1:Y:S08]  /*4650*/  LDC.64 R82, c[0x0][0x8b0] ;  /* 0x00022c00ff527b82 */ /* 0x000e700000000a00 */
[----:B------:R-:W1:Y:S08]  /*4660*/  LDC.64 R80, c[0x0][0x8a8] ;  /* 0x00022a00ff507b82 */ /* 0x000e700000000a00 */
[----:B--2-4-:R-:W1:Y:S02]  /*4670*/  LDC R100, c[0x0][0x374] ;  /* 0x0000dd00ff647b82 */ /* 0x014e640000000800 */
.L_x_94:
[----:B------:R-:W-:Y:S02]  /*4680*/  LEA R0, R111, UR43, 0x3 ;  /* 0x0000002b6f007c11 */ /* 0x000fe4000f8e18ff */
[----:B------:R-:W-:Y:S02]  /*4690*/  SHF.L.U32 R3, R107, 0x1f, RZ ;  /* 0x0000001f6b037819 */ /* 0x000fe400000006ff */
[----:B------:R-:W-:Y:S02]  /*46a0*/  LEA R16, R111, UR43, 0x4 ;  /* 0x0000002b6f107c11 */ /* 0x000fe4000f8e20ff */
[----:B--2---:R-:W2:Y:S02]  /*46b0*/  SYNCS.PHASECHK.TRANS64.TRYWAIT P0, [R0+URZ+0x60], R3 ;  /* 0x00006003000075a7 */ /* 0x004ea400080011ff */
[----:B-12---:R-:W-:Y:S05]  /*46c0*/  @!P0 BRA `(.L_x_77) ;  /* 0x00000020004c8947 */ /* 0x006fea0003800000 */
.L_x_126:
[----:B------:R-:W4:Y:S01]  /*46d0*/  LDC.64 R12, c[0x0][0xb10] ;  /* 0x0002c400ff0c7b82 */ /* 0x000f220000000a00 */
[----:B------:R-:W3:Y:S01]  /*46e0*/  LDS.128 R16, [R16+0xf0] ;  /* 0x0000f00010107984 */ /* 0x000ee20000000c00 */
[----:B-1----:R-:W-:Y:S01]  /*46f0*/  ISETP.NE.AND P1, PT, R41, 0x1, PT ;  /* 0x000000012900780c */ /* 0x002fe20003f25270 */
[----:B--2---:R-:W-:Y:S01]  /*4700*/  VIADD R0, R0, 0x70 ;  /* 0x0000007000007836 */ /* 0x004fe20000000000 */
[----:B------:R-:W-:Y:S04]  /*4710*/  ISETP.GE.AND P0, PT, R40, 0x1, PT ;  /* 0x000000012800780c */ /* 0x000fe80003f06270 */
[----:B------:R-:W1:Y:S01]  /*4720*/  LDC.64 R10, c[0x0][0xb18] ;  /* 0x0002c600ff0a7b82 */ /* 0x000e620000000a00 */
[----:B------:R-:W-:Y:S01]  /*4730*/  PRMT R0, RZ, 0x654, R0 ;  /* 0x00000654ff007816 */ /* 0x000fe20000000000 */
[----:B------:R-:W-:Y:S01]  /*4740*/  @!PT LDS RZ, [RZ] ;  /* 0x00000000fffff984 */ /* 0x000fe20000000800 */
[----:B------:R-:W-:Y:S01]  /*4750*/  @!PT LDS RZ, [RZ] ;  /* 0x00000000fffff984 */ /* 0x000fe20000000800 */
[----:B------:R-:W-:Y:S01]  /*4760*/  @!PT LDS RZ, [RZ] ;  /* 0x00000000fffff984 */ /* 0x000fe20000000800 */
[----:B------:R-:W-:Y:S01]  /*4770*/  @!PT LDS RZ, [RZ] ;  /* 0x00000000fffff984 */ /* 0x000fe20000000800 */
[----:B------:R2:W-:Y:S06]  /*4780*/  MEMBAR.ALL.CTA ;  /* 0x0000000000007992 */ /* 0x0005ec0000008000 */
[----:B--2---:R-:W2:Y:S01]  /*4790*/  FENCE.VIEW.ASYNC.S ;  /* 0x00000000000073c6 */ /* 0x004ea20000000000 */
[----:B------:R-:W1:Y:S08]  /*47a0*/  @!P1 LDC R14, c[0x0][0xb20] ;  /* 0x0002c800ff0e9b82 */ /* 0x000e700000000800 */
[----:B------:R-:W1:Y:S01]  /*47b0*/  @!P1 LDC R9, c[0x0][0xb0c] ;  /* 0x0002c300ff099b82 */ /* 0x000e620000000800 */
[----:B--2---:R2:W-:Y:S01]  /*47c0*/  SYNCS.ARRIVE.TRANS64.RED.A1T0 RZ, [R0+URZ], RZ ;  /* 0x000000ff00ff79a7 */ /* 0x0045e200081004ff */
[----:B---3--:R-:W-:Y:S04]  /*47d0*/  LOP3.LUT P4, RZ, R18, 0x1, RZ, 0xc0, !PT ;  /* 0x0000000112ff7812 */ /* 0x008fe8000788c0ff */
[----:B------:R-:W-:Y:S09]  /*47e0*/  P2R R110, PR, RZ, 0x10 ;  /* 0x00000010ff6e7803 */ /* 0x000ff20000000000 */
[----:B------:R-:W-:Y:S02]  /*47f0*/  @P4 MOV R45, R16 ;  /* 0x00000010002d4202 */ /* 0x000fe40000000f00 */
[----:B------:R-:W-:Y:S01]  /*4800*/  @P4 LOP3.LUT R43, R17, 0xffff, RZ, 0xc0, !PT ;  /* 0x0000ffff112b4812 */ /* 0x000fe200078ec0ff */
[----:B--2-4-:R-:W-:Y:S06]  /*4810*/  @!P0 BRA `(.L_x_78) ;  /* 0x0000000000a48947 */ /* 0x014fec0003800000 */
[----:B------:R-:W-:Y:S01]  /*4820*/  IMAD.HI.U32 R21, R100, R39, RZ ;  /* 0x0000002764157227 */ /* 0x000fe200078e00ff */
[----:B------:R-:W-:Y:S02]  /*4830*/  ISETP.NE.AND P0, PT, R38, 0x1, PT ;  /* 0x000000012600780c */ /* 0x000fe40003f05270 */
[----:B------:R-:W-:Y:S01]  /*4840*/  ISETP.NE.AND P2, PT, R40, 0x1, PT ;  /* 0x000000012800780c */ /* 0x000fe20003f45270 */
[----:B------:R-:W-:Y:S01]  /*4850*/  IMAD.HI.U32 R20, R99, R88, RZ ;  /* 0x0000005863147227 */ /* 0x000fe200078e00ff */
[----:B------:R-:W-:Y:S02]  /*4860*/  SHF.R.U32.HI R21, RZ, R98, R21 ;  /* 0x00000062ff157219 */ /* 0x000fe40000011615 */
[----:B------:R-:W-:Y:S01]  /*4870*/  ISETP.NE.AND P3, PT, R42, 0x1, PT ;  /* 0x000000012a00780c */ /* 0x000fe20003f65270 */
[----:B------:R-:W-:Y:S01]  /*4880*/  IMAD.HI.U32 R24, R45, R88, RZ ;  /* 0x000000582d187227 */ /* 0x000fe200078e00ff */
[----:B------:R-:W-:Y:S02]  /*4890*/  SHF.R.U32.HI R20, RZ, R89, R20 ;  /* 0x00000059ff147219 */ /* 0x000fe40000011614 */
[----:B------:R-:W-:Y:S01]  /*48a0*/  SEL R3, R100, R21, !P0 ;  /* 0x0000001564037207 */ /* 0x000fe20004000000 */
[----:B------:R-:W-:Y:S01]  /*48b0*/  IMAD.HI.U32 R21, R43, R39, RZ ;  /* 0x000000272b157227 */ /* 0x000fe200078e00ff */
[----:B------:R-:W-:Y:S02]  /*48c0*/  SEL R7, R99, R20, !P3 ;  /* 0x0000001463077207 */ /* 0x000fe40005800000 */
[----:B------:R-:W-:Y:S01]  /*48d0*/  SHF.R.U32.HI R24, RZ, R89, R24 ;  /* 0x00000059ff187219 */ /* 0x000fe20000011618 */
[-C--:B------:R-:W-:Y:S04]  /*48e0*/  IMAD.HI.U32 R20, R3, R36.reuse, RZ ;  /* 0x0000002403147227 */ /* 0x080fe800078e00ff */
[----:B------:R-:W-:Y:S01]  /*48f0*/  IMAD.HI.U32 R22, R7, R36, RZ ;  /* 0x0000002407167227 */ /* 0x000fe200078e00ff */
[-C--:B------:R-:W-:Y:S02]  /*4900*/  @P2 SHF.R.U32.HI R3, RZ, R37.reuse, R20 ;  /* 0x00000025ff032219 */ /* 0x080fe40000011614 */
[----:B------:R-:W-:Y:S02]  /*4910*/  SHF.R.U32.HI R20, RZ, R98, R21 ;  /* 0x00000062ff147219 */ /* 0x000fe40000011615 */
[----:B------:R-:W-:Y:S01]  /*4920*/  @P2 SHF.R.U32.HI R7, RZ, R37, R22 ;  /* 0x00000025ff072219 */ /* 0x000fe20000011616 */
[C---:B------:R-:W-:Y:S01]  /*4930*/  IMAD R2, R40.reuse, R3, RZ ;  /* 0x0000000328027224 */ /* 0x040fe200078e02ff */
[----:B------:R-:W-:Y:S02]  /*4940*/  SEL R5, R43, R20, !P0 ;  /* 0x000000142b057207 */ /* 0x000fe40004000000 */
[----:B------:R-:W-:Y:S01]  /*4950*/  SEL R3, R45, R24, !P3 ;  /* 0x000000182d037207 */ /* 0x000fe20005800000 */
[----:B------:R-:W-:Y:S01]  /*4960*/  IMAD R4, R40, R7, RZ ;  /* 0x0000000728047224 */ /* 0x000fe200078e02ff */
[C---:B------:R-:W-:Y:S01]  /*4970*/  ISETP.GE.AND P0, PT, R5.reuse, R2, PT ;  /* 0x000000020500720c */ /* 0x040fe20003f06270 */
[----:B------:R-:W-:Y:S03]  /*4980*/  IMAD.HI.U32 R6, R5, R36, RZ ;  /* 0x0000002405067227 */ /* 0x000fe600078e00ff */
[----:B------:R-:W-:Y:S01]  /*4990*/  ISETP.GE.OR P0, PT, R3, R4, P0 ;  /* 0x000000040300720c */ /* 0x000fe20000706670 */
[----:B------:R-:W-:Y:S01]  /*49a0*/  IMAD.MOV R4, RZ, RZ, -R3 ;  /* 0x000000ffff047224 */ /* 0x000fe200078e0a03 */
[-C--:B------:R-:W-:Y:S03]  /*49b0*/  SHF.R.U32.HI R6, RZ, R37.reuse, R6 ;  /* 0x00000025ff067219 */ /* 0x080fe60000011606 */
[----:B------:R-:W-:Y:S01]  /*49c0*/  IMAD R45, R42, R4, R45 ;  /* 0x000000042a2d7224 */ /* 0x000fe200078e022d */
[----:B------:R-:W-:Y:S05]  /*49d0*/  SEL R15, R5, R6, !P2 ;  /* 0x00000006050f7207 */ /* 0x000fea0005000000 */
[----:B------:R-:W-:Y:S02]  /*49e0*/  IMAD.MOV R6, RZ, RZ, -R15 ;  /* 0x000000ffff067224 */ /* 0x000fe400078e0a0f */
[C---:B------:R-:W-:Y:S04]  /*49f0*/  @!P0 IMAD.HI.U32 R2, R3.reuse, R36, RZ ;  /* 0x0000002403028227 */ /* 0x040fe800078e00ff */
[----:B------:R-:W-:Y:S01]  /*4a00*/  IMAD R6, R40, R6, R5 ;  /* 0x0000000628067224 */ /* 0x000fe200078e0205 */
[----:B------:R-:W-:Y:S04]  /*4a10*/  @!P0 SHF.R.U32.HI R2, RZ, R37, R2 ;  /* 0x00000025ff028219 */ /* 0x000fe80000011602 */
[----:B------:R-:W-:Y:S02]  /*4a20*/  @!P0 SEL R0, R3, R2, !P2 ;  /* 0x0000000203008207 */ /* 0x000fe40005000000 */
[----:B------:R-:W-:Y:S02]  /*4a30*/  IADD3 R2, PT, PT, -R5, RZ, RZ ;  /* 0x000000ff05027210 */ /* 0x000fe40007ffe1ff */
[----:B------:R-:W-:Y:S01]  /*4a40*/  @!P0 IADD3 R8, PT, PT, R15, -R0, RZ ;  /* 0x800000000f088210 */ /* 0x000fe20007ffe0ff */
[----:B------:R-:W-:Y:S02]  /*4a50*/  @!P0 IMAD R0, R7, R6, R0 ;  /* 0x0000000607008224 */ /* 0x000fe400078e0200 */
[----:B------:R-:W-:Y:S02]  /*4a60*/  IMAD R43, R38, R2, R43 ;  /* 0x00000002262b7224 */ /* 0x000fe400078e022b */
[----:B------:R-:W-:Y:S02]  /*4a70*/  @!P0 IMAD R5, R8, R40, R3 ;  /* 0x0000002808058224 */ /* 0x000fe400078e0203 */
[----:B------:R-:W-:Y:S04]  /*4a80*/  @!P0 IMAD.MOV.U32 R3, RZ, RZ, R0 ;  /* 0x000000ffff038224 */ /* 0x000fe800078e0000 */
[----:B------:R-:W-:Y:S02]  /*4a90*/  IMAD R45, R3, R42, R45 ;  /* 0x0000002a032d7224 */ /* 0x000fe400078e022d */
[----:B------:R-:W-:Y:S07]  /*4aa0*/  IMAD R43, R5, R38, R43 ;  /* 0x00000026052b7224 */ /* 0x000fee00078e022b */
.L_x_78:
[----:B------:R-:W-:Y:S01]  /*4ab0*/  @!P1 IMAD.HI.U32 R0, R45, R12, RZ ;  /* 0x0000000c2d009227 */ /* 0x000fe200078e00ff */
[----:B-1----:R-:W-:Y:S01]  /*4ac0*/  @!P1 ISETP.NE.AND P0, PT, R10, 0x1, PT ;  /* 0x000000010a00980c */ /* 0x002fe20003f05270 */
[----:B------:R-:W-:Y:S01]  /*4ad0*/  ULOP3.LUT UP0, URZ, UR42, 0x1b0, URZ, 0xc0, !UPT ;  /* 0x000001b02aff7892 */ /* 0x000fe2000f80c0ff */
[----:B------:R-:W-:Y:S01]  /*4ae0*/  @!P1 ISETP.NE.AND P2, PT, R9, 0x1, PT ;  /* 0x000000010900980c */ /* 0x000fe20003f45270 */
[----:B------:R-:W-:Y:S01]  /*4af0*/  @!P1 IMAD.HI.U32 R3, R43, R11, RZ ;  /* 0x0000000b2b039227 */ /* 0x000fe200078e00ff */
[----:B------:R-:W-:Y:S02]  /*4b00*/  @!P1 SHF.R.U32.HI R0, RZ, R13, R0 ;  /* 0x0000000dff009219 */ /* 0x000fe40000011600 */
[----:B------:R-:W-:Y:S01]  /*4b10*/  @P4 SHF.R.U32.HI R105, RZ, 0x10, R17 ;  /* 0x00000010ff694819 */ /* 0x000fe20000011611 */
[----:B------:R-:W-:Y:S01]  /*4b20*/  VIADD R111, R111, 0x1 ;  /* 0x000000016f6f7836 */ /* 0x000fe20000000000 */
[----:B------:R-:W-:Y:S02]  /*4b30*/  @!P1 SHF.R.U32.HI R2, RZ, R14, R3 ;  /* 0x0000000eff029219 */ /* 0x000fe40000011603 */
[----:B------:R-:W-:Y:S02]  /*4b40*/  @!P1 SEL R3, R45, R0, !P2 ;  /* 0x000000002d039207 */ /* 0x000fe40005000000 */
[----:B------:R-:W-:Y:S05]  /*4b50*/  @!P1 SEL R2, R43, R2, !P0 ;  /* 0x000000022b029207 */ /* 0x000fea0004000000 */
[----:B------:R-:W-:Y:S02]  /*4b60*/  @!P1 IMAD.IADD R0, R2, 0x1, -R3 ;  /* 0x0000000102009824 */ /* 0x000fe400078e0a03 */
[----:B------:R-:W-:Y:S02]  /*4b70*/  @!P1 IMAD.IADD R2, R3, 0x1, -R2 ;  /* 0x0000000103029824 */ /* 0x000fe400078e0a02 */
[----:B------:R-:W-:Y:S02]  /*4b80*/  @!P1 IMAD R45, R0, R9, R45 ;  /* 0x00000009002d9224 */ /* 0x000fe400078e022d */
[----:B------:R-:W-:Y:S01]  /*4b90*/  @!P1 IMAD R43, R2, R10, R43 ;  /* 0x0000000a022b9224 */ /* 0x000fe200078e022b */
[----:B------:R-:W-:Y:S06]  /*4ba0*/  BRA.U !UP0, `(.L_x_79) ;  /* 0x0000000108407547 */ /* 0x000fec000b800000 */
[----:B------:R-:W1:Y:S01]  /*4bb0*/  LDCU.64 UR8, c[0x4][0x80] ;  /* 0x01001000ff0877ac */ /* 0x000e620008000a00 */
[----:B------:R-:W-:Y:S01]  /*4bc0*/  MOV R3, 0x0 ;  /* 0x0000000000037802 */ /* 0x000fe20000000f00 */
[----:B------:R-:W-:Y:S02]  /*4bd0*/  HFMA2 R12, -RZ, RZ, 0, 5.9604644775390625e-08 ;  /* 0x00000001ff0c7431 */ /* 0x000fe400000001ff */
[----:B------:R-:W-:Y:S02]  /*4be0*/  IMAD.MOV.U32 R8, RZ, RZ, 0x70 ;  /* 0x00000070ff087424 */ /* 0x000fe400078e00ff */
[----:B------:R-:W-:Y:S01]  /*4bf0*/  IMAD.MOV.U32 R13, RZ, RZ, RZ ;  /* 0x000000ffff0d7224 */ /* 0x000fe200078e00ff */
[----:B------:R-:W2:Y:S01]  /*4c00*/  LDCU.64 UR6, c[0x4][0x88] ;  /* 0x01001100ff0677ac */ /* 0x000ea20008000a00 */
[----:B------:R-:W3:Y:S01]  /*4c10*/  LDC.64 R2, c[0x4][R3] ;  /* 0x0100000003027b82 */ /* 0x000ee20000000a00 */
[----:B------:R-:W4:Y:S01]  /*4c20*/  LDCU.64 UR4, c[0x4][0x8] ;  /* 0x01000100ff0477ac */ /* 0x000f220008000a00 */
[----:B-1----:R-:W-:Y:S01]  /*4c30*/  MOV R5, UR9 ;  /* 0x0000000900057c02 */ /* 0x002fe20008000f00 */
[----:B------:R-:W-:Y:S01]  /*4c40*/  IMAD.U32 R4, RZ, RZ, UR8 ;  /* 0x00000008ff047e24 */ /* 0x000fe2000f8e00ff */
[----:B--2---:R-:W-:Y:S01]  /*4c50*/  MOV R7, UR7 ;  /* 0x0000000700077c02 */ /* 0x004fe20008000f00 */
[----:B------:R-:W-:Y:S01]  /*4c60*/  IMAD.U32 R6, RZ, RZ, UR6 ;  /* 0x00000006ff067e24 */ /* 0x000fe2000f8e00ff */
[----:B----4-:R-:W-:Y:S01]  /*4c70*/  MOV R11, UR5 ;  /* 0x00000005000b7c02 */ /* 0x010fe20008000f00 */
[----:B------:R-:W-:Y:S02]  /*4c80*/  IMAD.U32 R10, RZ, RZ, UR4 ;  /* 0x00000004ff0a7e24 */ /* 0x000fe4000f8e00ff */
[----:B------:R-:W-:Y:S07]  /*4c90*/  LEPC R20, `(.L_x_79) ;  /* 0x000000001014794e */ /* 0x000fee0000000000 */
[----:B---3-5:R-:W-:Y:S05]  /*4ca0*/  CALL.ABS.NOINC R2 ;  /* 0x0000000002007343 */ /* 0x028fea0003c00000 */
.L_x_79:
[----:B------:R-:W-:Y:S01]  /*4cb0*/  LOP3.LUT P0, RZ, R109, 0x1b0, RZ, 0xc0, !PT ;  /* 0x000001b06dff7812 */ /* 0x000fe2000780c0ff */
[----:B------:R-:W-:Y:S11]  /*4cc0*/  BSSY.RECONVERGENT B6, `(.L_x_80) ;  /* 0x0000013000067945 */ /* 0x000ff60003800200 */
[----:B------:R-:W-:Y:S01]  /*4cd0*/  @!UPT UIADD3 URZ, UPT, UPT, URZ, URZ, URZ ;  /* 0x000000fffffff290 */ /* 0x000fe2000fffe0ff */
[----:B------:R-:W-:Y:S05]  /*4ce0*/  @!P0 BRA `(.L_x_81) ;  /* 0x0000000000408947 */ /* 0x000fea0003800000 */
        /* <DEDUP_REMOVED lines=16> */
.L_x_81:
[----:B------:R-:W-:Y:S05]  /*4df0*/  BSYNC.RECONVERGENT B6 ;  /* 0x0000000000067941 */ /* 0x000fea0003800200 */
.L_x_80:
[----:B------:R-:W-:Y:S01]  /*4e00*/  ISETP.NE.U32.AND P3, PT, R86, RZ, PT ;  /* 0x000000ff5600720c */ /* 0x000fe20003f65070 */
[----:B------:R-:W-:Y:S01]  /*4e10*/  UISETP.NE.AND UP1, UPT, UR44, URZ, UPT ;  /* 0x000000ff2c00728c */ /* 0x000fe2000bf25270 */
[----:B------:R-:W-:Y:S02]  /*4e20*/  ISETP.NE.U32.AND P4, PT, R82, RZ, PT ;  /* 0x000000ff5200720c */ /* 0x000fe40003f85070 */
[----:B------:R-:W-:Y:S02]  /*4e30*/  ISETP.NE.AND.EX P3, PT, R87, RZ, PT, P3 ;  /* 0x000000ff5700720c */ /* 0x000fe40003f65330 */
[----:B------:R-:W-:Y:S02]  /*4e40*/  PLOP3.LUT P1, PT, PT, PT, PT, 0x8, 0x80 ;  /* 0x000000000080781c */ /* 0x000fe40003f2e170 */
[----:B------:R-:W-:Y:S02]  /*4e50*/  PLOP3.LUT P0, PT, PT, PT, UP1, 0x80, 0x8 ;  /* 0x000000000008781c */ /* 0x000fe40003f0f018 */
[----:B------:R-:W-:Y:S02]  /*4e60*/  ISETP.NE.AND.EX P4, PT, R83, RZ, PT, P4 ;  /* 0x000000ff5300720c */ /* 0x000fe40003f85340 */
[----:B------:R-:W1:Y:S09]  /*4e70*/  @UP1 LDCU.64 UR4, c[0x0][0x888] ;  /* 0x00011100ff0417ac */ /* 0x000e720008000a00 */
[----:B------:R-:W-:Y:S01]  /*4e80*/  @P0 PLOP3.LUT P1, PT, P3, PT, PT, 0x80, 0x8 ;  /* 0x000000000008081c */ /* 0x000fe20001f2f070 */
[----:B-1----:R-:W-:Y:S04]  /*4e90*/  @UP1 UISETP.NE.U32.AND UP0, UPT, UR4, URZ, UPT ;  /* 0x000000ff0400128c */ /* 0x002fe8000bf05070 */
[----:B------:R-:W-:Y:S04]  /*4ea0*/  @UP1 UISETP.NE.AND.EX UP0, UPT, UR5, URZ, UPT, UP0 ;  /* 0x000000ff0500128c */ /* 0x000fe8000bf05300 */
[----:B------:R-:W-:Y:S01]  /*4eb0*/  @UP1 USEL UR4, URZ, 0xffffffff, UP0 ;  /* 0xffffffffff041887 */ /* 0x000fe20008000000 */
[----:B------:R-:W-:Y:S11]  /*4ec0*/  @!P3 BRA `(.L_x_82) ;  /* 0x00000000002cb947 */ /* 0x000ff60003800000 */
[----:B------:R-:W-:Y:S01]  /*4ed0*/  ISETP.NE.U32.AND P2, PT, R84, RZ, PT ;  /* 0x000000ff5400720c */ /* 0x000fe20003f45070 */
[----:B------:R-:W-:Y:S03]  /*4ee0*/  IMAD.MOV.U32 R96, RZ, RZ, 0x1 ;  /* 0x00000001ff607424 */ /* 0x000fe600078e00ff */
[----:B------:R-:W-:Y:S11]  /*4ef0*/  ISETP.NE.AND.EX P2, PT, R85, RZ, PT, P2 ;  /* 0x000000ff5500720c */ /* 0x000ff60003f45320 */
[----:B------:R-:W-:Y:S02]  /*4f00*/  @!UPT UIADD3 URZ, UPT, UPT, URZ, URZ, URZ ;  /* 0x000000fffffff290 */ /* 0x000fe4000fffe0ff */
[----:B------:R-:W1:Y:S01]  /*4f10*/  @P2 LDC.64 R2, c[0x0][0x888] ;  /* 0x00022200ff022b82 */ /* 0x000e620000000a00 */
[----:B------:R-:W-:Y:S04]  /*4f20*/  @P2 IMAD R0, R86, UR36, RZ ;  /* 0x0000002456002c24 */ /* 0x000fe8000f8e02ff */
[----:B-1----:R-:W-:Y:S04]  /*4f30*/  @P2 IMAD.WIDE R2, R0, 0x4, R2 ;  /* 0x0000000400022825 */ /* 0x002fe800078e0202 */
[----:B------:R-:W-:Y:S01]  /*4f40*/  HFMA2 R0, -RZ, RZ, 0, 5.9604644775390625e-08 ;  /* 0x00000001ff007431 */ /* 0x000fe200000001ff */
[----:B-----5:R1:W5:Y:S04]  /*4f50*/  @P2 LDG.E R49, desc[UR40][R2.64] ;  /* 0x0000002802312981 */ /* 0x020368000c1e1900 */
[----:B------:R-:W-:Y:S01]  /*4f60*/  @!P2 PRMT R96, R0, 0x7610, R96 ;  /* 0x000076100060a816 */ /* 0x000fe20000000060 */
[----:B-1----:R-:W2:Y:S06]  /*4f70*/  @!P2 LDC R49, c[0x0][0x880] ;  /* 0x00022000ff31ab82 */ /* 0x002eac0000000800 */
.L_x_82:
[----:B------:R-:W-:Y:S05]  /*4f80*/  @!P4 BRA `(.L_x_83) ;  /* 0x000000000020c947 */ /* 0x000fea0003800000 */
[----:B------:R-:W-:Y:S04]  /*4f90*/  ISETP.NE.U32.AND P2, PT, R80, RZ, PT ;  /* 0x000000ff5000720c */ /* 0x000fe80003f45070 */
[----:B------:R-:W-:Y:S11]  /*4fa0*/  ISETP.NE.AND.EX P2, PT, R81, RZ, PT, P2 ;  /* 0x000000ff5100720c */ /* 0x000ff60003f45320 */
[----:B------:R-:W-:Y:S02]  /*4fb0*/  @!UPT UIADD3 URZ, UPT, UPT, URZ, URZ, URZ ;  /* 0x000000fffffff290 */ /* 0x000fe4000fffe0ff */
[----:B------:R-:W1:Y:S01]  /*4fc0*/  @P2 LDC.64 R2, c[0x0][0x8a8] ;  /* 0x00022a00ff022b82 */ /* 0x000e620000000a00 */
[----:B------:R-:W-:Y:S04]  /*4fd0*/  @P2 IMAD R0, R82, UR36, RZ ;  /* 0x0000002452002c24 */ /* 0x000fe8000f8e02ff */
[----:B-1----:R-:W-:Y:S05]  /*4fe0*/  @P2 IMAD.WIDE R2, R0, 0x4, R2 ;  /* 0x0000000400022825 */ /* 0x002fea00078e0202 */
[----:B-----5:R1:W5:Y:S02]  /*4ff0*/  @P2 LDG.E R47, desc[UR40][R2.64] ;  /* 0x00000028022f2981 */ /* 0x020364000c1e1900 */
[----:B-1----:R-:W3:Y:S02]  /*5000*/  @!P2 LDC R47, c[0x0][0x8a0] ;  /* 0x00022800ff2fab82 */ /* 0x002ee40000000800 */
.L_x_83:
[----:B--2--5:R-:W-:Y:S01]  /*5010*/  @P0 FSETP.NEU.AND P4, PT, R49, RZ, PT ;  /* 0x000000ff3100020b */ /* 0x024fe20003f8d000 */
[----:B------:R-:W-:Y:S01]  /*5020*/  IMAD.U32 R0, RZ, RZ, UR4 ;  /* 0x00000004ff007e24 */ /* 0x000fe2000f8e00ff */
[----:B------:R-:W-:Y:S01]  /*5030*/  @P0 LOP3.LUT P2, RZ, R96, 0xff, RZ, 0xc0, !PT ;  /* 0x000000ff60ff0812 */ /* 0x000fe2000784c0ff */
[----:B------:R-:W-:Y:S01]  /*5040*/  BSSY B1, `(.L_x_84) ;  /* 0x0000039000017945 */ /* 0x000fe20003800000 */
[----:B------:R-:W-:Y:S02]  /*5050*/  @P0 SEL R9, RZ, 0xffffffff, P4 ;  /* 0xffffffffff090807 */ /* 0x000fe40002000000 */
[----:B------:R-:W-:Y:S02]  /*5060*/  CS2R R54, SRZ ;  /* 0x0000000000367805 */ /* 0x000fe4000001ff00 */
[----:B------:R-:W-:Y:S02]  /*5070*/  LEA R92, R44, UR43, 0x3 ;  /* 0x0000002b2c5c7c11 */ /* 0x000fe4000f8e18ff */
[----:B------:R-:W-:Y:S02]  /*5080*/  CS2R R52, SRZ ;  /* 0x0000000000347805 */ /* 0x000fe4000001ff00 */
[----:B------:R-:W-:Y:S02]  /*5090*/  @P1 SEL R9, R0, R9, !P2 ;  /* 0x0000000900091207 */ /* 0x000fe40005000000 */
[----:B------:R-:W-:Y:S02]  /*50a0*/  CS2R R58, SRZ ;  /* 0x00000000003a7805 */ /* 0x000fe4000001ff00 */
[----:B------:R-:W-:Y:S02]  /*50b0*/  SHF.L.U32 R7, R108, 0x1f, RZ ;  /* 0x0000001f6c077819 */ /* 0x000fe400000006ff */
[----:B------:R-:W-:Y:S02]  /*50c0*/  CS2R R56, SRZ ;  /* 0x0000000000387805 */ /* 0x000fe4000001ff00 */
[----:B------:R-:W-:Y:S02]  /*50d0*/  @P0 LOP3.LUT R9, R9, 0x1, RZ, 0xc0, !PT ;  /* 0x0000000109090812 */ /* 0x000fe400078ec0ff */
[C---:B------:R-:W-:Y:S02]  /*50e0*/  LEA.HI R5, R44.reuse, R44, RZ, 0x1 ;  /* 0x0000002c2c057211 */ /* 0x040fe400078f08ff */
[----:B------:R-:W-:Y:S02]  /*50f0*/  ISETP.NE.U32.OR P1, PT, R9, 0x1, !P0 ;  /* 0x000000010900780c */ /* 0x000fe40004725470 */
[----:B------:R-:W-:Y:S01]  /*5100*/  PLOP3.LUT P5, PT, PT, PT, PT, 0x8, 0x80 ;  /* 0x000000000080781c */ /* 0x000fe20003fae170 */
[C---:B------:R-:W-:Y:S01]  /*5110*/  IMAD.SHL.U32 R3, R5.reuse, 0x20, RZ ;  /* 0x0000002005037824 */ /* 0x040fe200078e00ff */
[----:B------:R-:W-:Y:S04]  /*5120*/  LOP3.LUT R5, R5, 0xffe, RZ, 0xc0, !PT ;  /* 0x00000ffe05057812 */ /* 0x000fe800078ec0ff */
[----:B------:R-:W-:Y:S01]  /*5130*/  LOP3.LUT R3, R3, 0xffffffc0, RZ, 0xc0, !PT ;  /* 0xffffffc003037812 */ /* 0x000fe200078ec0ff */
[----:B------:R-:W-:Y:S04]  /*5140*/  IMAD.IADD R32, R44, 0x1, -R5 ;  /* 0x000000012c207824 */ /* 0x000fe800078e0a05 */
[----:B------:R-:W-:Y:S01]  /*5150*/  @P1 SHF.L.U32 R2, R106, 0x1f, RZ ;  /* 0x0000001f6a021819 */ /* 0x000fe200000006ff */
[----:B------:R-:W-:Y:S03]  /*5160*/  IMAD.IADD R3, R46, 0x1, R3 ;  /* 0x000000012e037824 */ /* 0x000fe600078e0203 */
[----:B------:R-:W1:Y:S01]  /*5170*/  @P1 SYNCS.PHASECHK.TRANS64.TRYWAIT P0, [UR43+0x40], R2 ;  /* 0x00004002ff0015a7 */ /* 0x000e62000800112b */
[----:B------:R-:W-:Y:S01]  /*5180*/  IMAD R32, R32, 0x100000, R3 ;  /* 0x0010000020207824 */ /* 0x000fe200078e0203 */
[----:B------:R2:W4:Y:S01]  /*5190*/  SYNCS.PHASECHK.TRANS64.TRYWAIT P4, [R92+URZ+0x80], R7 ;  /* 0x000080075c0075a7 */ /* 0x00052200080811ff */
[----:B-1----:R-:W-:Y:S01]  /*51a0*/  @P1 PLOP3.LUT P5, PT, P0, PT, PT, 0x8, 0x80 ;  /* 0x000000000080181c */ /* 0x002fe200007ae170 */
[----:B------:R-:W-:Y:S01]  /*51b0*/  @!UPT UIADD3 URZ, UPT, UPT, URZ, URZ, URZ ;  /* 0x000000fffffff290 */ /* 0x000fe2000fffe0ff */
[----:B--2---:R-:W-:Y:S11]  /*51c0*/  @!P1 BRA `(.L_x_85) ;  /* 0x0000000000809947 */ /* 0x004ff60003800000 */
[----:B------:R-:W-:Y:S01]  /*51d0*/  ISETP.NE.U32.AND P0, PT, RZ, UR38, PT ;  /* 0x00000026ff007c0c */ /* 0x000fe2000bf05070 */
[----:B------:R-:W-:Y:S01]  /*51e0*/  BSSY B0, `(.L_x_86) ;  /* 0x0000012000007945 */ /* 0x000fe20003800000 */
[----:B------:R-:W-:Y:S02]  /*51f0*/  FSETP.NEU.AND P2, PT, R49, RZ, PT ;  /* 0x000000ff3100720b */ /* 0x000fe40003f4d000 */
[----:B------:R-:W-:Y:S02]  /*5200*/  CS2R R58, SRZ ;  /* 0x00000000003a7805 */ /* 0x000fe4000001ff00 */
[----:B------:R-:W-:Y:S02]  /*5210*/  ISETP.NE.AND.EX P0, PT, RZ, UR39, PT, P0 ;  /* 0x00000027ff007c0c */ /* 0x000fe4000bf05300 */
[----:B------:R-:W-:Y:S02]  /*5220*/  CS2R R56, SRZ ;  /* 0x0000000000387805 */ /* 0x000fe4000001ff00 */
[----:B------:R-:W-:Y:S02]  /*5230*/  LOP3.LUT P1, RZ, R96, 0xff, RZ, 0xc0, !PT ;  /* 0x000000ff60ff7812 */ /* 0x000fe4000782c0ff */
[----:B------:R-:W-:Y:S02]  /*5240*/  CS2R R54, SRZ ;  /* 0x0000000000367805 */ /* 0x000fe4000001ff00 */
[----:B------:R-:W-:Y:S02]  /*5250*/  SEL R0, RZ, 0xffffffff, P2 ;  /* 0xffffffffff007807 */ /* 0x000fe40001000000 */
[----:B------:R-:W-:Y:S02]  /*5260*/  CS2R R52, SRZ ;  /* 0x0000000000347805 */ /* 0x000fe4000001ff00 */
[----:B------:R-:W-:Y:S04]  /*5270*/  SEL R3, RZ, 0xffffffff, P0 ;  /* 0xffffffffff037807 */ /* 0x000fe80000000000 */
[----:B------:R-:W-:Y:S04]  /*5280*/  @P3 SEL R0, R3, R0, !P1 ;  /* 0x0000000003003207 */ /* 0x000fe80004800000 */
[----:B------:R-:W-:Y:S04]  /*5290*/  LOP3.LUT R0, R0, 0x1, RZ, 0xc0, !PT ;  /* 0x0000000100007812 */ /* 0x000fe800078ec0ff */
[----:B------:R-:W-:Y:S01]  /*52a0*/  ISETP.NE.U32.AND P0, PT, R0, 0x1, PT ;  /* 0x000000010000780c */ /* 0x000fe20003f05070 */
[----:B------:R-:W-:Y:S01]  /*52b0*/  @!UPT UIADD3 URZ, UPT, UPT, URZ, URZ, URZ ;  /* 0x000000fffffff290 */ /* 0x000fe2000fffe0ff */
[----:B------:R-:W-:Y:S11]  /*52c0*/  @!P5 BRA `(.L_x_87) ;  /* 0x00000000000cd947 */ /* 0x000ff60003800000 */
[----:B------:R-:W-:Y:S04]  /*52d0*/  SHF.L.U32 R3, R106, 0x1f, RZ ;  /* 0x0000001f6a037819 */ /* 0x000fe800000006ff */
[----:B------:R-:W1:Y:S02]  /*52e0*/  SYNCS.PHASECHK.TRANS64.TRYWAIT P1, [UR43+0x40], R3 ;  /* 0x00004003ff0075a7 */ /* 0x000e64000802112b */
[----:B-1----:R-:W-:Y:S05]  /*52f0*/  @!P1 BRA `(.L_x_88) ;  /* 0x0000001400549947 */ /* 0x002fea0003800000 */
.L_x_87:
[----:B------:R-:W-:Y:S05]  /*5300*/  BSYNC B0 ;  /* 0x0000000000007941 */ /* 0x000fea0003800000 */
.L_x_86:
[----:B------:R2:W1:Y:S01]  /*5310*/  @P0 LDS.128 R56, [R103+UR43+0x200] ;  /* 0x0002002b67380984 */ /* 0x0004620008000c00 */
[----:B------:R-:W-:Y:S01]  /*5320*/  UIADD3 UR4, UPT, UPT, UR43, 0x48, URZ ;  /* 0x000000482b047890 */ /* 0x000fe2000fffe0ff */
[----:B------:R-:W-:Y:S02]  /*5330*/  LOP3.LUT R106, R106, 0x1, RZ, 0x3c, !PT ;  /* 0x000000016a6a7812 */ /* 0x000fe400078e3cff */
[----:B------:R2:W1:Y:S01]  /*5340*/  @P0 LDS.128 R52, [R102+0x10] ;  /* 0x0000100066340984 */ /* 0x0004620000000c00 */
[----:B------:R-:W-:Y:S01]  /*5350*/  UPRMT UR4, UR37, 0x654, UR4 ;  /* 0x0000065425047896 */ /* 0x000fe20008000004 */
[----:B------:R-:W-:Y:S01]  /*5360*/  @!PT LDS RZ, [RZ] ;  /* 0x00000000fffff984 */ /* 0x000fe20000000800 */
[----:B------:R-:W-:Y:S01]  /*5370*/  @!PT LDS RZ, [RZ] ;  /* 0x00000000fffff984 */ /* 0x000fe20000000800 */
[----:B------:R-:W-:Y:S01]  /*5380*/  @!PT LDS RZ, [RZ] ;  /* 0x00000000fffff984 */ /* 0x000fe20000000800 */
[----:B------:R-:W-:Y:S01]  /*5390*/  @!PT LDS RZ, [RZ] ;  /* 0x00000000fffff984 */ /* 0x000fe20000000800 */
[----:B------:R5:W-:Y:S06]  /*53a0*/  MEMBAR.ALL.CTA ;  /* 0x0000000000007992 */ /* 0x000bec0000008000 */
[----:B-----5:R-:W5:Y:S02]  /*53b0*/  FENCE.VIEW.ASYNC.S ;  /* 0x00000000000073c6 */ /* 0x020f640000000000 */
[----:B-----5:R-:W-:Y:S03]  /*53c0*/  SYNCS.ARRIVE.TRANS64.RED.A1T0 RZ, [UR4], RZ ;  /* 0x000000ffffff79a7 */ /* 0x020fe60008100404 */
.L_x_85:
[----:B------:R-:W-:Y:S05]  /*53d0*/  BSYNC B1 ;  /* 0x0000000000017941 */ /* 0x000fea0003800000 */
.L_x_84:
[----:B-1----:R-:W-:Y:S04]  /*53e0*/  SHF.R.U32.HI R3, RZ, 0x15, R32 ;  /* 0x00000015ff037819 */ /* 0x002fe80000011620 */
[----:B------:R-:W-:Y:S01]  /*53f0*/  LOP3.LUT P0, RZ, R3, 0x3, R104, 0x48, !PT ;  /* 0x0000000303ff7812 */ /* 0x000fe20007804868 */
[----:B------:R-:W-:Y:S01]  /*5400*/  @!UPT UIADD3 URZ, UPT, UPT, URZ, URZ, URZ ;  /* 0x000000fffffff290 */ /* 0x000fe2000fffe0ff */
[----:B----4-:R-:W-:Y:S11]  /*5410*/  @P4 BRA `(.L_x_89) ;  /* 0x0000000000084947 */ /* 0x010ff60003800000 */
[----:B------:R-:W1:Y:S02]  /*5420*/  SYNCS.PHASECHK.TRANS64.TRYWAIT P1, [R92+URZ+0x80], R7 ;  /* 0x000080075c0075a7 */ /* 0x000e6400080211ff */
[----:B-1----:R-:W-:Y:S05]  /*5430*/  @!P1 BRA `(.L_x_90) ;  /* 0x00000014001c9947 */ /* 0x002fea0003800000 */
.L_x_89:
[----:B------:R-:W-:Y:S05]  /*5440*/  @!P0 BRA `(.L_x_91) ;  /* 0x0000000000408947 */ /* 0x000fea0003800000 */
[----:B------:R-:W4:Y:S01]  /*5450*/  LDCU.64 UR8, c[0x4][0x70] ;  /* 0x01000e00ff0877ac */ /* 0x000f220008000a00 */
[----:B------:R-:W-:Y:S01]  /*5460*/  MOV R3, 0x0 ;  /* 0x0000000000037802 */ /* 0x000fe20000000f00 */
[----:B------:R-:W-:Y:S02]  /*5470*/  HFMA2 R12, -RZ, RZ, 0, 5.9604644775390625e-08 ;  /* 0x00000001ff0c7431 */ /* 0x000fe400000001ff */
[----:B------:R-:W-:Y:S02]  /*5480*/  IMAD.MOV.U32 R8, RZ, RZ, 0x192 ;  /* 0x00000192ff087424 */ /* 0x000fe400078e00ff */
[----:B------:R-:W-:Y:S01]  /*5490*/  IMAD.MOV.U32 R13, RZ, RZ, RZ ;  /* 0x000000ffff0d7224 */ /* 0x000fe200078e00ff */
[----:B------:R-:W1:Y:S01]  /*54a0*/  LDCU.64 UR6, c[0x4][0x78] ;  /* 0x01000f00ff0677ac */ /* 0x000e620008000a00 */
[----:B------:R-:W2:Y:S01]  /*54b0*/  LDC.64 R2, c[0x4][R3] ;  /* 0x0100000003027b82 */ /* 0x000ea20000000a00 */
[----:B------:R-:W5:Y:S01]  /*54c0*/  LDCU.64 UR4, c[0x4][0x10] ;  /* 0x01000200ff0477ac */ /* 0x000f620008000a00 */
[----:B----4-:R-:W-:Y:S01]  /*54d0*/  MOV R5, UR9 ;  /* 0x0000000900057c02 */ /* 0x010fe20008000f00 */
[----:B------:R-:W-:Y:S01]  /*54e0*/  IMAD.U32 R4, RZ, RZ, UR8 ;  /* 0x00000008ff047e24 */ /* 0x000fe2000f8e00ff */
[----:B-1----:R-:W-:Y:S01]  /*54f0*/  MOV R7, UR7 ;  /* 0x0000000700077c02 */ /* 0x002fe20008000f00 */
[----:B------:R-:W-:Y:S01]  /*5500*/  IMAD.U32 R6, RZ, RZ, UR6 ;  /* 0x00000006ff067e24 */ /* 0x000fe2000f8e00ff */
[----:B-----5:R-:W-:Y:S01]  /*5510*/  MOV R11, UR5 ;  /* 0x00000005000b7c02 */ /* 0x020fe20008000f00 */
[----:B------:R-:W-:Y:S02]  /*5520*/  IMAD.U32 R10, RZ, RZ, UR4 ;  /* 0x00000004ff0a7e24 */ /* 0x000fe4000f8e00ff */
[----:B------:R-:W-:Y:S07]  /*5530*/  LEPC R20, `(.L_x_91) ;  /* 0x000000001014794e */ /* 0x000fee0000000000 */
[----:B--23--:R-:W-:Y:S05]  /*5540*/  CALL.ABS.NOINC R2 ;  /* 0x0000000002007343 */ /* 0x00cfea0003c00000 */
.L_x_91:
[----:B------:R-:W-:Y:S01]  /*5550*/  LOP3.LUT P0, RZ, R101, 0x60, RZ, 0xc0, !PT ;  /* 0x0000006065ff7812 */ /* 0x000fe2000780c0ff */
[----:B------:R-:W-:Y:S05]  /*5560*/  WARPSYNC.ALL ;  /* 0x0000000000007948 */ /* 0x000fea0003800000 */
[----:B------:R-:W-:Y:S01]  /*5570*/  R2UR UR4, R32 ;  /* 0x00000000200472ca */ /* 0x000fe200000e0000 */
[----:B------:R-:W-:Y:S01]  /*5580*/  BSSY.RECONVERGENT B0, `(.L_x_92) ;  /* 0x00000a0000007945 */ /* 0x000fe20003800200 */
[-C--:B------:R-:W-:Y:S02]  /*5590*/  F2FP.F16.E4M3.UNPACK_B R50, R56.reuse ;  /* 0x00000038ff32723e */ /* 0x080fe400020006ff */
[----:B------:R-:W-:Y:S02]  /*55a0*/  F2FP.F16.E4M3.UNPACK_B R63, R56.H1 ;  /* 0x00000038ff3f723e */ /* 0x000fe400030006ff */
[-C--:B------:R-:W-:Y:S01]  /*55b0*/  F2FP.F16.E4M3.UNPACK_B R56, R57.reuse ;  /* 0x00000039ff38723e */ /* 0x080fe200020006ff */
[--C-:B------:R-:W-:Y:S01]  /*55c0*/  HADD2.F32 R48, -RZ, R50.reuse.H0_H0 ;  /* 0x20000032ff307230 */ /* 0x100fe20000004100 */
[----:B------:R-:W-:Y:S01]  /*55d0*/  F2FP.F16.E4M3.UNPACK_B R57, R57.H1 ;  /* 0x00000039ff39723e */ /* 0x000fe200030006ff */
[----:B------:R-:W-:Y:S01]  /*55e0*/  HADD2.F32 R50, -RZ, R50.H1_H1 ;  /* 0x30000032ff327230 */ /* 0x000fe20000004100 */
[-C--:B------:R-:W-:Y:S01]  /*55f0*/  F2FP.F16.E4M3.UNPACK_B R66, R52.reuse ;  /* 0x00000034ff42723e */ /* 0x080fe200020006ff */
[--C-:B------:R-:W-:Y:S01]  /*5600*/  HADD2.F32 R51, -RZ, R63.reuse.H0_H0 ;  /* 0x2000003fff337230 */ /* 0x100fe20000004100 */
[----:B------:R-:W-:Y:S01]  /*5610*/  F2FP.F16.E4M3.UNPACK_B R68, R52.H1 ;  /* 0x00000034ff44723e */ /* 0x000fe200030006ff */
[----:B-1----:R-:W-:Y:S01]  /*5620*/  LDTM.16dp32bit_t0_t15.x32 R4, tmem[UR4] ;  /* 0x00000004000479ee */ /* 0x002fe20008a80000 */
[----:B------:R-:W3:Y:S01]  /*5630*/  LDTM.16dp32bit_t16_t31.x32 R4, tmem[UR4+0x20] ;  /* 0x00002004000479ee */ /* 0x000ee20008aa0000 */
[----:B------:R-:W-:Y:S01]  /*5640*/  NOP ;  /* 0x0000000000007918 */ /* 0x000fe20000000000 */
[----:B------:R-:W-:Y:S01]  /*5650*/  R2UR UR5, R92 ;  /* 0x000000005c0572ca */ /* 0x000fe200000e0000 */
[--C-:B------:R-:W-:Y:S01]  /*5660*/  HADD2.F32 R65, -RZ, R66.reuse.H0_H0 ;  /* 0x20000042ff417230 */ /* 0x100fe20000004100 */
[----:B------:R-:W-:Y:S01]  /*5670*/  F2FP.F16.E4M3.UNPACK_B R61, R58 ;  /* 0x0000003aff3d723e */ /* 0x000fe200020006ff */
[----:B------:R-:W-:Y:S01]  /*5680*/  HADD2.F32 R67, -RZ, R66.H1_H1 ;  /* 0x30000042ff437230 */ /* 0x000fe20000004100 */
[-C--:B------:R-:W-:Y:S01]  /*5690*/  F2FP.F16.E4M3.UNPACK_B R70, R53.reuse ;  /* 0x00000035ff46723e */ /* 0x080fe200020006ff */
[----:B------:R-:W-:Y:S01]  /*56a0*/  HADD2.F32 R52, -RZ, R63.H1_H1 ;  /* 0x3000003fff347230 */ /* 0x000fe20000004100 */
[----:B------:R-:W-:Y:S01]  /*56b0*/  F2FP.F16.E4M3.UNPACK_B R72, R53.H1 ;  /* 0x00000035ff48723e */ /* 0x000fe200030006ff */
[----:B------:R-:W-:Y:S01]  /*56c0*/  HADD2.F32 R53, -RZ, R56.H0_H0 ;  /* 0x20000038ff357230 */ /* 0x000fe20000004100 */
[-C--:B------:R-:W-:Y:S01]  /*56d0*/  F2FP.F16.E4M3.UNPACK_B R74, R54.reuse ;  /* 0x00000036ff4a723e */ /* 0x080fe200020006ff */
[----:B------:R-:W-:Y:S01]  /*56e0*/  HADD2.F32 R69, -RZ, R70.H0_H0 ;  /* 0x20000046ff457230 */ /* 0x000fe20000004100 */
[----:B------:R-:W-:Y:S01]  /*56f0*/  F2FP.F16.E4M3.UNPACK_B R76, R54.H1 ;  /* 0x00000036ff4c723e */ /* 0x000fe200030006ff */
[----:B------:R-:W-:Y:S01]  /*5700*/  HADD2.F32 R54, -RZ, R56.H1_H1 ;  /* 0x30000038ff367230 */ /* 0x000fe20000004100 */
[----:B------:R-:W-:Y:S01]  /*5710*/  F2FP.F16.E4M3.UNPACK_B R60, R58.H1 ;  /* 0x0000003aff3c723e */ /* 0x000fe200030006ff */
[----:B------:R-:W-:Y:S01]  /*5720*/  UIADD3 UR5, UPT, UPT, UR5, 0xa0, URZ ;  /* 0x000000a005057890 */ /* 0x000fe2000fffe0ff */
[----:B------:R-:W-:Y:S01]  /*5730*/  HADD2.F32 R58, -RZ, R61.H1_H1 ;  /* 0x3000003dff3a7230 */ /* 0x000fe20000004100 */
[----:B------:R-:W-:Y:S01]  /*5740*/  F2FP.F16.E4M3.UNPACK_B R77, R55 ;  /* 0x00000037ff4d723e */ /* 0x000fe200020006ff */
[----:B------:R-:W-:Y:S01]  /*5750*/  HADD2.F32 R70, -RZ, R70.H1_H1 ;  /* 0x30000046ff467230 */ /* 0x000fe20000004100 */
[----:B------:R-:W-:Y:S01]  /*5760*/  UPRMT UR5, UR37, 0x654, UR5 ;  /* 0x0000065425057896 */ /* 0x000fe20008000005 */
[--C-:B------:R-:W-:Y:S01]  /*5770*/  HADD2.F32 R73, -RZ, R74.reuse.H0_H0 ;  /* 0x2000004aff497230 */ /* 0x100fe20000004100 */
[----:B------:R-:W-:Y:S01]  /*5780*/  F2FP.F16.E4M3.UNPACK_B R62, R59 ;  /* 0x0000003bff3e723e */ /* 0x000fe200020006ff */
[----:B------:R-:W-:Y:S01]  /*5790*/  HADD2.F32 R74, -RZ, R74.H1_H1 ;  /* 0x3000004aff4a7230 */ /* 0x000fe20000004100 */
[----:B------:R-:W-:Y:S01]  /*57a0*/  F2FP.F16.E4M3.UNPACK_B R78, R55.H1 ;  /* 0x00000037ff4e723e */ /* 0x000fe200030006ff */
[C---:B---3--:R-:W-:Y:S01]  /*57b0*/  FMUL R4, R47.reuse, R4 ;  /* 0x000000042f047220 */ /* 0x048fe20000400000 */
[C---:B------:R-:W-:Y:S01]  /*57c0*/  FMUL R5, R47.reuse, R5 ;  /* 0x000000052f057220 */ /* 0x040fe20000400000 */
[C---:B------:R-:W-:Y:S01]  /*57d0*/  FMUL R8, R47.reuse, R8 ;  /* 0x000000082f087220 */ /* 0x040fe20000400000 */
[----:B------:R-:W-:Y:S01]  /*57e0*/  FMUL R9, R47, R9 ;  /* 0x000000092f097220 */ /* 0x000fe20000400000 */
[----:B------:R-:W-:Y:S01]  /*57f0*/  SYNCS.ARRIVE.TRANS64.RED.A1T0 RZ, [UR5], RZ ;  /* 0x000000ffffff79a7 */ /* 0x000fe20008100405 */
[C---:B------:R-:W-:Y:S01]  /*5800*/  FFMA R4, R49.reuse, R48, R4 ;  /* 0x0000003031047223 */ /* 0x040fe20000000004 */
[----:B------:R-:W-:Y:S01]  /*5810*/  FFMA R5, R49, R50, R5 ;  /* 0x0000003231057223 */ /* 0x000fe20000000005 */
[C---:B------:R-:W-:Y:S01]  /*5820*/  FMUL R12, R47.reuse, R12 ;  /* 0x0000000c2f0c7220 */ /* 0x040fe20000400000 */
        /* <DEDUP_REMOVED lines=9> */
[----:B------:R-:W-:Y:S02]  /*58c0*/  HADD2.F32 R48, -RZ, R77.H1_H1 ;  /* 0x3000004dff307230 */ /* 0x000fe40000004100 */
[C---:B------:R-:W-:Y:S01]  /*58d0*/  FMUL R28, R47.reuse, R32 ;  /* 0x000000202f1c7220 */ /* 0x040fe20000400000 */
[C---:B------:R-:W-:Y:S01]  /*58e0*/  FMUL R29, R47.reuse, R33 ;  /* 0x000000212f1d7220 */ /* 0x040fe20000400000 */
[C---:B------:R-:W-:Y:S01]  /*58f0*/  FMUL R6, R47.reuse, R6 ;  /* 0x000000062f067220 */ /* 0x040fe20000400000 */
[C---:B------:R-:W-:Y:S01]  /*5900*/  FMUL R7, R47.reuse, R7 ;  /* 0x000000072f077220 */ /* 0x040fe20000400000 */
[--C-:B------:R-:W-:Y:S02]  /*5910*/  HADD2.F32 R55, -RZ, R57.reuse.H0_H0 ;  /* 0x20000039ff377230 */ /* 0x100fe40000004100 */
[----:B------:R-:W-:Y:S01]  /*5920*/  FMUL R10, R47, R10 ;  /* 0x0000000a2f0a7220 */ /* 0x000fe20000400000 */
[C---:B------:R-:W-:Y:S01]  /*5930*/  FFMA R6, R49.reuse, R51, R6 ;  /* 0x0000003331067223 */ /* 0x040fe20000000006 */
[----:B------:R-:W-:Y:S02]  /*5940*/  HADD2.F32 R56, -RZ, R57.H1_H1 ;  /* 0x30000039ff387230 */ /* 0x000fe40000004100 */
[C---:B------:R-:W-:Y:S01]  /*5950*/  FFMA R7, R49.reuse, R52, R7 ;  /* 0x0000003431077223 */ /* 0x040fe20000000007 */
[C---:B------:R-:W-:Y:S01]  /*5960*/  FFMA R8, R49.reuse, R53, R8 ;  /* 0x0000003531087223 */ /* 0x040fe20000000008 */
[C---:B------:R-:W-:Y:S01]  /*5970*/  FFMA R9, R49.reuse, R54, R9 ;  /* 0x0000003631097223 */ /* 0x040fe20000000009 */
[----:B------:R-:W-:Y:S02]  /*5980*/  HADD2.F32 R57, -RZ, R61.H0_H0 ;  /* 0x2000003dff397230 */ /* 0x000fe40000004100 */
[----:B------:R-:W-:Y:S01]  /*5990*/  FFMA R10, R49, R55, R10 ;  /* 0x00000037310a7223 */ /* 0x000fe2000000000a */
[----:B------:R-:W-:Y:S01]  /*59a0*/  F2FP.SATFINITE.E4M3.F32.PACK_AB_MERGE_C R92, R7, R6, RZ ;  /* 0x00000006075c723e */ /* 0x000fe200048070ff */
[----:B------:R-:W-:Y:S02]  /*59b0*/  HADD2.F32 R61, -RZ, R62.H0_H0 ;  /* 0x2000003eff3d7230 */ /* 0x000fe40000004100 */
[----:B------:R-:W-:Y:S01]  /*59c0*/  FMUL R11, R47, R11 ;  /* 0x0000000b2f0b7220 */ /* 0x000fe20000400000 */
[----:B------:R-:W-:Y:S01]  /*59d0*/  F2FP.F16.E4M3.UNPACK_B R64, R59.H1 ;  /* 0x0000003bff40723e */ /* 0x000fe200030006ff */
[----:B------:R-:W-:Y:S01]  /*59e0*/  HADD2.F32 R59, -RZ, R60.H0_H0 ;  /* 0x2000003cff3b7230 */ /* 0x000fe20000004100 */
[----:B------:R-:W-:Y:S01]  /*59f0*/  F2FP.SATFINITE.E4M3.F32.PACK_AB_MERGE_C R92, R5, R4, R92 ;  /* 0x00000004055c723e */ /* 0x000fe2000480705c */
[C---:B------:R-:W-:Y:S01]  /*5a00*/  FFMA R11, R49.reuse, R56, R11 ;  /* 0x00000038310b7223 */ /* 0x040fe2000000000b */
[C---:B------:R-:W-:Y:S01]  /*5a10*/  FFMA R12, R49.reuse, R57, R12 ;  /* 0x00000039310c7223 */ /* 0x040fe2000000000c */
[----:B------:R-:W-:Y:S01]  /*5a20*/  FFMA R13, R49, R58, R13 ;  /* 0x0000003a310d7223 */ /* 0x000fe2000000000d */
[----:B------:R-:W-:Y:S02]  /*5a30*/  HADD2.F32 R62, -RZ, R62.H1_H1 ;  /* 0x3000003eff3e7230 */ /* 0x000fe40000004100 */
[----:B------:R-:W-:Y:S01]  /*5a40*/  FMUL R14, R47, R14 ;  /* 0x0000000e2f0e7220 */ /* 0x000fe20000400000 */
[----:B------:R-:W-:Y:S01]  /*5a50*/  HADD2.F32 R60, -RZ, R60.H1_H1 ;  /* 0x3000003cff3c7230 */ /* 0x000fe20000004100 */
[----:B------:R-:W-:Y:S01]  /*5a60*/  F2FP.SATFINITE.E4M3.F32.PACK_AB_MERGE_C R93, R11, R10, RZ ;  /* 0x0000000a0b5d723e */ /* 0x000fe200048070ff */
[----:B------:R-:W-:Y:S02]  /*5a70*/  HADD2.F32 R51, -RZ, R77.H0_H0 ;  /* 0x2000004dff337230 */ /* 0x000fe40000004100 */
[----:B------:R-:W-:Y:S01]  /*5a80*/  FFMA R14, R49, R59, R14 ;  /* 0x0000003b310e7223 */ /* 0x000fe2000000000e */
[----:B------:R-:W-:Y:S01]  /*5a90*/  FMUL R15, R47, R15 ;  /* 0x0000000f2f0f7220 */ /* 0x000fe20000400000 */
[--C-:B------:R-:W-:Y:S01]  /*5aa0*/  HADD2.F32 R63, -RZ, R64.reuse.H0_H0 ;  /* 0x20000040ff3f7230 */ /* 0x100fe20000004100 */
[----:B------:R-:W-:Y:S01]  /*5ab0*/  F2FP.SATFINITE.E4M3.F32.PACK_AB_MERGE_C R93, R9, R8, R93 ;  /* 0x00000008095d723e */ /* 0x000fe2000480705d */
[----:B------:R-:W-:Y:S02]  /*5ac0*/  HADD2.F32 R64, -RZ, R64.H1_H1 ;  /* 0x30000040ff407230 */ /* 0x000fe40000004100 */
[C---:B------:R-:W-:Y:S01]  /*5ad0*/  FFMA R15, R49.reuse, R60, R15 ;  /* 0x0000003c310f7223 */ /* 0x040fe2000000000f */
[C---:B------:R-:W-:Y:S01]  /*5ae0*/  FFMA R16, R49.reuse, R61, R16 ;  /* 0x0000003d31107223 */ /* 0x040fe20000000010 */
[----:B------:R-:W-:Y:S01]  /*5af0*/  FFMA R17, R49, R62, R17 ;  /* 0x0000003e31117223 */ /* 0x000fe20000000011 */
[C---:B------:R-:W-:Y:S01]  /*5b00*/  FMUL R18, R47.reuse, R18 ;  /* 0x000000122f127220 */ /* 0x040fe20000400000 */
[C---:B------:R-:W-:Y:S01]  /*5b10*/  FMUL R19, R47.reuse, R19 ;  /* 0x000000132f137220 */ /* 0x040fe20000400000 */
[--C-:B------:R-:W-:Y:S02]  /*5b20*/  HADD2.F32 R66, -RZ, R68.reuse.H0_H0 ;  /* 0x20000044ff427230 */ /* 0x100fe40000004100 */
[----:B------:R-:W-:Y:S01]  /*5b30*/  FMUL R3, R47, R22 ;  /* 0x000000162f037220 */ /* 0x000fe20000400000 */
[C---:B------:R-:W-:Y:S01]  /*5b40*/  FFMA R18, R49.reuse, R63, R18 ;  /* 0x0000003f31127223 */ /* 0x040fe20000000012 */
[----:B------:R-:W-:Y:S02]  /*5b50*/  HADD2.F32 R68, -RZ, R68.H1_H1 ;  /* 0x30000044ff447230 */ /* 0x000fe40000004100 */
[----:B------:R-:W-:Y:S01]  /*5b60*/  FFMA R19, R49, R64, R19 ;  /* 0x0000004031137223 */ /* 0x000fe20000000013 */
[----:B------:R-:W-:Y:S01]  /*5b70*/  FMUL R23, R47, R23 ;  /* 0x000000172f177220 */ /* 0x000fe20000400000 */
[C---:B------:R-:W-:Y:S01]  /*5b80*/  FFMA R0, R49.reuse, R65, R0 ;  /* 0x0000004131007223 */ /* 0x040fe20000000000 */
[C---:B------:R-:W-:Y:S01]  /*5b90*/  FFMA R2, R49.reuse, R67, R2 ;  /* 0x0000004331027223 */ /* 0x040fe20000000002 */
[--C-:B------:R-:W-:Y:S02]  /*5ba0*/  HADD2.F32 R71, -RZ, R72.reuse.H0_H0 ;  /* 0x20000048ff477230 */ /* 0x100fe40000004100 */
[----:B------:R-:W-:Y:S01]  /*5bb0*/  FFMA R3, R49, R66, R3 ;  /* 0x0000004231037223 */ /* 0x000fe20000000003 */
[----:B------:R-:W-:Y:S02]  /*5bc0*/  HADD2.F32 R72, -RZ, R72.H1_H1 ;  /* 0x30000048ff487230 */ /* 0x000fe40000004100 */
[----:B------:R-:W-:Y:S01]  /*5bd0*/  FMUL R22, R47, R26 ;  /* 0x0000001a2f167220 */ /* 0x000fe20000400000 */
        /* <DEDUP_REMOVED lines=18> */
[----:B------:R-:W-:Y:S01]  /*5d00*/  F2FP.SATFINITE.E4M3.F32.PACK_AB_MERGE_C R94, R15, R14, RZ ;  /* 0x0000000e0f5e723e */ /* 0x000fe200048070ff */
[----:B------:R-:W-:Y:S01]  /*5d10*/  FFMA R28, R49, R51, R28 ;  /* 0x00000033311c7223 */ /* 0x000fe2000000001c */
[----:B------:R-:W-:Y:S01]  /*5d20*/  F2FP.SATFINITE.E4M3.F32.PACK_AB_MERGE_C R95, R19, R18, RZ ;  /* 0x00000012135f723e */ /* 0x000fe200048070ff */
[C---:B------:R-:W-:Y:S01]  /*5d30*/  FFMA R29, R49.reuse, R48, R29 ;  /* 0x00000030311d7223 */ /* 0x040fe2000000001d */
[C---:B------:R-:W-:Y:S01]  /*5d40*/  FFMA R30, R49.reuse, R77, R30 ;  /* 0x0000004d311e7223 */ /* 0x040fe2000000001e */
[----:B------:R-:W-:Y:S01]  /*5d50*/  FFMA R35, R49, R50, R35 ;  /* 0x0000003231237223 */ /* 0x000fe20000000023 */
[----:B------:R-:W-:Y:S02]  /*5d60*/  F2FP.SATFINITE.E4M3.F32.PACK_AB_MERGE_C R94, R13, R12, R94 ;  /* 0x0000000c0d5e723e */ /* 0x000fe4000480705e */
[----:B------:R-:W-:Y:S02]  /*5d70*/  F2FP.SATFINITE.E4M3.F32.PACK_AB_MERGE_C R95, R17, R16, R95 ;  /* 0x00000010115f723e */ /* 0x000fe4000480705f */
[----:B------:R-:W-:Y:S02]  /*5d80*/  F2FP.SATFINITE.E4M3.F32.PACK_AB_MERGE_C R113, R23, R3, RZ ;  /* 0x000000031771723e */ /* 0x000fe400048070ff */
[----:B------:R-:W-:Y:S01]  /*5d90*/  F2FP.SATFINITE.E4M3.F32.PACK_AB_MERGE_C R114, R27, R22, RZ ;  /* 0x000000161b72723e */ /* 0x000fe200048070ff */
[----:B------:R1:W-:Y:S01]  /*5da0*/  STS.128 [R103+UR43+0x1200], R92 ;  /* 0x0012005c67007988 */ /* 0x0003e20008000c2b */
[----:B------:R-:W-:Y:S02]  /*5db0*/  F2FP.SATFINITE.E4M3.F32.PACK_AB_MERGE_C R116, R31, R26, RZ ;  /* 0x0000001a1f74723e */ /* 0x000fe400048070ff */
[----:B------:R-:W-:Y:S02]  /*5dc0*/  F2FP.SATFINITE.E4M3.F32.PACK_AB_MERGE_C R117, R35, R30, RZ ;  /* 0x0000001e2375723e */ /* 0x000fe400048070ff */
[----:B------:R-:W-:Y:S02]  /*5dd0*/  F2FP.SATFINITE.E4M3.F32.PACK_AB_MERGE_C R112, R2, R0, R113 ;  /* 0x000000000270723e */ /* 0x000fe40004807071 */
[----:B------:R-:W-:Y:S02]  /*5de0*/  F2FP.SATFINITE.E4M3.F32.PACK_AB_MERGE_C R113, R21, R20, R114 ;  /* 0x000000141571723e */ /* 0x000fe40004807072 */
[----:B------:R-:W-:Y:S02]  /*5df0*/  F2FP.SATFINITE.E4M3.F32.PACK_AB_MERGE_C R114, R25, R24, R116 ;  /* 0x000000181972723e */ /* 0x000fe40004807074 */
[----:B------:R-:W-:Y:S02]  /*5e00*/  F2FP.SATFINITE.E4M3.F32.PACK_AB_MERGE_C R115, R29, R28, R117 ;  /* 0x0000001c1d73723e */ /* 0x000fe40004807075 */
[----:B------:R-:W-:Y:S03]  /*5e10*/  IADD3 R116, PT, PT, R44, 0x1, RZ ;  /* 0x000000012c747810 */ /* 0x000fe60007ffe0ff */
[----:B------:R1:W-:Y:S01]  /*5e20*/  STS.128 [R102+0x1010], R112 ;  /* 0x0010107066007388 */ /* 0x0003e20000000c00 */
[----:B------:R-:W-:Y:S01]  /*5e30*/  @!PT LDS RZ, [RZ] ;  /* 0x00000000fffff984 */ /* 0x000fe20000000800 */
[----:B------:R-:W-:Y:S01]  /*5e40*/  @!PT LDS RZ, [RZ] ;  /* 0x00000000fffff984 */ /* 0x000fe20000000800 */
[----:B------:R-:W-:Y:S01]  /*5e50*/  @!PT LDS RZ, [RZ] ;  /* 0x00000000fffff984 */ /* 0x000fe20000000800 */
[----:B------:R-:W-:Y:S01]  /*5e60*/  @!PT LDS RZ, [RZ] ;  /* 0x00000000fffff984 */ /* 0x000fe20000000800 */
[----:B------:R3:W-:Y:S07]  /*5e70*/  MEMBAR.ALL.CTA ;  /* 0x0000000000007992 */ /* 0x0007ee0000008000 */
[----:B---3--:R-:W3:Y:S02]  /*5e80*/  FENCE.VIEW.ASYNC.S ;  /* 0x00000000000073c6 */ /* 0x008ee40000000000 */
[----:B---3--:R-:W-:Y:S06]  /*5e90*/  BAR.SYNC.DEFER_BLOCKING 0x1, 0x80 ;  /* 0x0042000000007b1d */ /* 0x008fec0000010000 */
[----:B------:R-:W-:Y:S05]  /*5ea0*/  @P0 BRA `(.L_x_93) ;  /* 0x0000000000340947 */ /* 0x000fea0003800000 */
[----:B------:R-:W-:Y:S01]  /*5eb0*/  UIADD3 UR12, UPT, UPT, UR43, 0x1200, URZ ;  /* 0x000012002b0c7890 */ /* 0x000fe2000fffe0ff */
[----:B------:R-:W-:Y:S01]  /*5ec0*/  R2UR UR9, R91 ;  /* 0x000000005b0972ca */ /* 0x000fe200000e0000 */
[----:B------:R-:W-:Y:S01]  /*5ed0*/  UIADD3 UR10, UP0, UPT, UR46, 0x680, URZ ;  /* 0x000006802e0a7890 */ /* 0x000fe2000ff1e0ff */
[----:B------:R-:W-:Y:S01]  /*5ee0*/  R2UR UR8, R97 ;  /* 0x00000000610872ca */ /* 0x000fe200000e0000 */
[----:B------:R-:W-:Y:S02]  /*5ef0*/  UMOV UR7, UR36 ;  /* 0x0000002400077c82 */ /* 0x000fe40008000000 */
[----:B------:R-:W-:Y:S01]  /*5f00*/  IMAD.U32 R109, RZ, RZ, UR12 ;  /* 0x0000000cff6d7e24 */ /* 0x000fe2000f8e00ff */
[----:B------:R-:W-:Y:S04]  /*5f10*/  UIADD3.X UR11, UPT, UPT, URZ, UR47, URZ, UP0, !UPT ;  /* 0x0000002fff0b7290 */ /* 0x000fe800087fe4ff */
[----:B------:R-:W-:Y:S03]  /*5f20*/  R2UR UR4, R109 ;  /* 0x000000006d0472ca */ /* 0x000fe600000e0000 */
[----:B------:R-:W-:Y:S02]  /*5f30*/  USHF.L.U32 UR5, UR9, 0x6, URZ ;  /* 0x0000000609057899 */ /* 0x000fe400080006ff */
[----:B------:R-:W-:Y:S09]  /*5f40*/  USHF.L.U32 UR6, UR8, 0x6, URZ ;  /* 0x0000000608067899 */ /* 0x000ff200080006ff */
[----:B------:R3:W-:Y:S01]  /*5f50*/  UTMASTG.3D [UR4], [UR10] ;  /* 0x000000040a0073b5 */ /* 0x0007e20008010000 */
[----:B------:R0:W-:Y:S01]  /*5f60*/  UTMACMDFLUSH ;  /* 0x00000000000079b7 */ /* 0x0001e20000000000 */
[----:B---3--:R-:W-:Y:S04]  /*5f70*/  DEPBAR.LE SB0, 0x0 ;  /* 0x000080000000791a */ /* 0x008fe80000000000 */
.L_x_93:
[----:B------:R-:W-:Y:S05]  /*5f80*/  BSYNC.RECONVERGENT B0 ;  /* 0x0000000000007941 */ /* 0x000fea0003800200 */
.L_x_92:
[----:B------:R-:W-:Y:S01]  /*5f90*/  BAR.SYNC.DEFER_BLOCKING 0x1, 0x80 ;  /* 0x0042000000007b1d */ /* 0x000fe20000010000 */
[----:B------:R-:W-:Y:S01]  /*5fa0*/  ISETP.NE.AND P2, PT, R110, RZ, PT ;  /* 0x000000ff6e00720c */ /* 0x000fe20003f45270 */
[----:B------:R-:W-:Y:S01]  /*5fb0*/  IMAD.IADD R91, R43, 0x1, R79 ;  /* 0x000000012b5b7824 */ /* 0x000fe200078e024f */
[----:B------:R-:W-:Y:S01]  /*5fc0*/  ISETP.NE.AND P0, PT, R111, 0x2, PT ;  /* 0x000000026f00780c */ /* 0x000fe20003f05270 */
[----:B------:R-:W-:Y:S01]  /*5fd0*/  IMAD.IADD R97, R45, 0x1, R90 ;  /* 0x000000012d617824 */ /* 0x000fe200078e025a */
[----:B------:R-:W-:Y:S02]  /*5fe0*/  ISETP.NE.AND P1, PT, R116, 0x4, PT ;  /* 0x000000047400780c */ /* 0x000fe40003f25270 */
[----:B------:R-:W-:Y:S02]  /*5ff0*/  SEL R0, RZ, 0x1, P0 ;  /* 0x00000001ff007807 */ /* 0x000fe40000000000 */
[----:B------:R-:W-:Y:S02]  /*6000*/  SEL R3, RZ, 0x1, P1 ;  /* 0x00000001ff037807 */ /* 0x000fe40000800000 */
[----:B------:R-:W-:Y:S02]  /*6010*/  LOP3.LUT R107, R107, R0, RZ, 0x3c, !PT ;  /* 0x000000006b6b7212 */ /* 0x000fe400078e3cff */
[----:B------:R-:W-:Y:S02]  /*6020*/  LOP3.LUT R108, R108, R3, RZ, 0x3c, !PT ;  /* 0x000000036c6c7212 */ /* 0x000fe400078e3cff */
[----:B------:R-:W-:Y:S02]  /*6030*/  @P2 R2UR UR36, R105 ;  /* 0x00000000692422ca */ /* 0x000fe400000e0000 */
[----:B------:R-:W-:Y:S02]  /*6040*/  SEL R111, R111, RZ, P0 ;  /* 0x000000ff6f6f7207 */ /* 0x000fe40000000000 */
[----:B------:R-:W-:Y:S01]  /*6050*/  SEL R44, R116, RZ, P1 ;  /* 0x000000ff742c7207 */ /* 0x000fe20000800000 */
[----:B------:R-:W-:Y:S10]  /*6060*/  @P2 BRA `(.L_x_94) ;  /* 0xffffffe400842947 */ /* 0x000ff4000383ffff */
[----:B------:R-:W-:Y:S05]  /*6070*/  EXIT ;  /* 0x000000000000794d */ /* 0x000fea0003800000 */
.L_x_19:
[----:B--2---:R2:W1:Y:S02]  /*6080*/  SYNCS.PHASECHK.TRANS64.TRYWAIT P0, [R3+URZ+0xd0], R2 ;  /* 0x0000d002030075a7 */ /* 0x00446400080011ff */
[----:B-1----:R-:W-:Y:S05]  /*6090*/  @!P0 NANOSLEEP.SYNCS 0x989680 ;  /* 0x009896800000895d */ /* 0x002fea0003900000 */
[----:B------:R-:W1:Y:S02]  /*60a0*/  @!P0 SYNCS.PHASECHK.TRANS64 P0, [R3+URZ+0xd0], R2 ;  /* 0x0000d002030085a7 */ /* 0x000e6400080010ff */
[----:B-1----:R-:W-:Y:S05]  /*60b0*/  @!P0 BRA `(.L_x_19) ;  /* 0xfffffffc00f08947 */ /* 0x002fea000383ffff */
[----:B------:R-:W-:Y:S05]  /*60c0*/  BRA `(.L_x_95) ;  /* 0xffffffb4002c7947 */ /* 0x000fea000383ffff */
.L_x_22:
[----:B-1----:R-:W-:-:S07]  /*60d0*/  MOV R2, UR33 ;  /* 0x0000002100027c02 */ /* 0x002fce0008000f00 */
.L_x_96:
[----:B-1----:R1:W2:Y:S02]  /*60e0*/  SYNCS.PHASECHK.TRANS64.TRYWAIT P0, [R2+URZ+0x20], R5 ;  /* 0x00002005020075a7 */ /* 0x0022a400080011ff */
[----:B--2---:R-:W-:Y:S05]  /*60f0*/  @!P0 NANOSLEEP.SYNCS 0x989680 ;  /* 0x009896800000895d */ /* 0x004fea0003900000 */
[----:B------:R-:W2:Y:S02]  /*6100*/  @!P0 SYNCS.PHASECHK.TRANS64 P0, [R2+URZ+0x20], R5 ;  /* 0x00002005020085a7 */ /* 0x000ea400080010ff */
[----:B--2---:R-:W-:Y:S05]  /*6110*/  @!P0 BRA `(.L_x_96) ;  /* 0xfffffffc00f08947 */ /* 0x004fea000383ffff */
[----:B------:R-:W-:Y:S05]  /*6120*/  BRA `(.L_x_21) ;  /* 0xffffffb4007c7947 */ /* 0x000fea000383ffff */
.L_x_28:
[----:B-1----:R-:W-:-:S07]  /*6130*/  MOV R2, UR17 ;  /* 0x0000001100027c02 */ /* 0x002fce0008000f00 */
.L_x_97:
[----:B-1----:R1:W2:Y:S02]  /*6140*/  SYNCS.PHASECHK.TRANS64.TRYWAIT P0, [R2+URZ+0x20], R5 ;  /* 0x00002005020075a7 */ /* 0x0022a400080011ff */
[----:B--2---:R-:W-:Y:S05]  /*6150*/  @!P0 NANOSLEEP.SYNCS 0x989680 ;  /* 0x009896800000895d */ /* 0x004fea0003900000 */
[----:B------:R-:W2:Y:S02]  /*6160*/  @!P0 SYNCS.PHASECHK.TRANS64 P0, [R2+URZ+0x20], R5 ;  /* 0x00002005020085a7 */ /* 0x000ea400080010ff */
[----:B--2---:R-:W-:Y:S05]  /*6170*/  @!P0 BRA `(.L_x_97) ;  /* 0xfffffffc00f08947 */ /* 0x004fea000383ffff */
[----:B------:R-:W-:Y:S05]  /*6180*/  BRA `(.L_x_27) ;  /* 0xffffffb800207947 */ /* 0x000fea000383ffff */
.L_x_32:
[----:B-1----:R1:W2:Y:S02]  /*6190*/  SYNCS.PHASECHK.TRANS64.TRYWAIT P0, [R2+URZ+0x60], R3 ;  /* 0x00006003020075a7 */ /* 0x0022a400080011ff */
[----:B--2---:R-:W-:Y:S05]  /*61a0*/  @!P0 NANOSLEEP.SYNCS 0x989680 ;  /* 0x009896800000895d */ /* 0x004fea0003900000 */
[----:B------:R-:W2:Y:S02]  /*61b0*/  @!P0 SYNCS.PHASECHK.TRANS64 P0, [R2+URZ+0x60], R3 ;  /* 0x00006003020085a7 */ /* 0x000ea400080010ff */
[----:B--2---:R-:W-:Y:S05]  /*61c0*/  @!P0 BRA `(.L_x_32) ;  /* 0xfffffffc00f08947 */ /* 0x004fea000383ffff */
[----:B------:R-:W-:Y:S05]  /*61d0*/  BRA `(.L_x_98) ;  /* 0xffffffb800ac7947 */ /* 0x000fea000383ffff */
.L_x_36:
[----:B----4-:R-:W-:-:S07]  /*61e0*/  MOV R0, UR5 ;  /* 0x0000000500007c02 */ /* 0x010fce0008000f00 */
.L_x_99:
[----:B-1----:R1:W2:Y:S02]  /*61f0*/  SYNCS.PHASECHK.TRANS64.TRYWAIT P0, [R0+URZ], R3 ;  /* 0x00000003000075a7 */ /* 0x0022a400080011ff */
[----:B--2---:R-:W-:Y:S05]  /*6200*/  @!P0 NANOSLEEP.SYNCS 0x989680 ;  /* 0x009896800000895d */ /* 0x004fea0003900000 */
[----:B------:R-:W2:Y:S02]  /*6210*/  @!P0 SYNCS.PHASECHK.TRANS64 P0, [R0+URZ], R3 ;  /* 0x00000003000085a7 */ /* 0x000ea400080010ff */
[----:B--2---:R-:W-:Y:S05]  /*6220*/  @!P0 BRA `(.L_x_99) ;  /* 0xfffffffc00f08947 */ /* 0x004fea000383ffff */
[----:B------:R-:W-:Y:S05]  /*6230*/  BRA `(.L_x_100) ;  /* 0xffffffc0001c7947 */ /* 0x000fea000383ffff */
.L_x_37:
[----:B----4-:R-:W-:-:S07]  /*6240*/  MOV R0, UR5 ;  /* 0x0000000500007c02 */ /* 0x010fce0008000f00 */
.L_x_101:
[----:B-1----:R1:W2:Y:S02]  /*6250*/  SYNCS.PHASECHK.TRANS64.TRYWAIT P0, [R0+URZ], R3 ;  /* 0x00000003000075a7 */ /* 0x0022a400080011ff */
[----:B--2---:R-:W-:Y:S05]  /*6260*/  @!P0 NANOSLEEP.SYNCS 0x989680 ;  /* 0x009896800000895d */ /* 0x004fea0003900000 */
[----:B------:R-:W2:Y:S02]  /*6270*/  @!P0 SYNCS.PHASECHK.TRANS64 P0, [R0+URZ], R3 ;  /* 0x00000003000085a7 */ /* 0x000ea400080010ff */
[----:B--2---:R-:W-:Y:S05]  /*6280*/  @!P0 BRA `(.L_x_101) ;  /* 0xfffffffc00f08947 */ /* 0x004fea000383ffff */
[----:B------:R-:W-:Y:S05]  /*6290*/  BRA `(.L_x_102) ;  /* 0xffffffc000287947 */ /* 0x000fea000383ffff */
.L_x_38:
[----:B----4-:R-:W-:-:S07]  /*62a0*/  MOV R0, UR5 ;  /* 0x0000000500007c02 */ /* 0x010fce0008000f00 */
.L_x_103:
[----:B-1----:R1:W2:Y:S02]  /*62b0*/  SYNCS.PHASECHK.TRANS64.TRYWAIT P0, [R0+URZ], R3 ;  /* 0x00000003000075a7 */ /* 0x0022a400080011ff */
[----:B--2---:R-:W-:Y:S05]  /*62c0*/  @!P0 NANOSLEEP.SYNCS 0x989680 ;  /* 0x009896800000895d */ /* 0x004fea0003900000 */
[----:B------:R-:W2:Y:S02]  /*62d0*/  @!P0 SYNCS.PHASECHK.TRANS64 P0, [R0+URZ], R3 ;  /* 0x00000003000085a7 */ /* 0x000ea400080010ff */
[----:B--2---:R-:W-:Y:S05]  /*62e0*/  @!P0 BRA `(.L_x_103) ;  /* 0xfffffffc00f08947 */ /* 0x004fea000383ffff */
[----:B------:R-:W-:Y:S05]  /*62f0*/  BRA `(.L_x_104) ;  /* 0xffffffc000347947 */ /* 0x000fea000383ffff */
.L_x_41:
[----:B-1----:R1:W2:Y:S02]  /*6300*/  SYNCS.PHASECHK.TRANS64.TRYWAIT P0, [R0+URZ+0xc0], R5 ;  /* 0x0000c005000075a7 */ /* 0x0022a400080011ff */
[----:B--2---:R-:W-:Y:S05]  /*6310*/  @!P0 NANOSLEEP.SYNCS 0x989680 ;  /* 0x009896800000895d */ /* 0x004fea0003900000 */
[----:B------:R-:W2:Y:S02]  /*6320*/  @!P0 SYNCS.PHASECHK.TRANS64 P0, [R0+URZ+0xc0], R5 ;  /* 0x0000c005000085a7 */ /* 0x000ea400080010ff */
[----:B--2---:R-:W-:Y:S05]  /*6330*/  @!P0 BRA `(.L_x_41) ;  /* 0xfffffffc00f08947 */ /* 0x004fea000383ffff */
[----:B------:R-:W-:Y:S05]  /*6340*/  BRA `(.L_x_105) ;  /* 0xffffffc000907947 */ /* 0x000fea000383ffff */
.L_x_42:
[----:B------:R-:W-:-:S07]  /*6350*/  MOV R0, UR5 ;  /* 0x0000000500007c02 */ /* 0x000fce0008000f00 */
.L_x_106:
[----:B-1----:R1:W2:Y:S02]  /*6360*/  SYNCS.PHASECHK.TRANS64.TRYWAIT P0, [R0+URZ+0x70], R5 ;  /* 0x00007005000075a7 */ /* 0x0022a400080011ff */
[----:B--2---:R-:W-:Y:S05]  /*6370*/  @!P0 NANOSLEEP.SYNCS 0x989680 ;  /* 0x009896800000895d */ /* 0x004fea0003900000 */
[----:B------:R-:W2:Y:S02]  /*6380*/  @!P0 SYNCS.PHASECHK.TRANS64 P0, [R0+URZ+0x70], R5 ;  /* 0x00007005000085a7 */ /* 0x000ea400080010ff */
[----:B--2---:R-:W-:Y:S05]  /*6390*/  @!P0 BRA `(.L_x_106) ;  /* 0xfffffffc00f08947 */ /* 0x004fea000383ffff */
[----:B------:R-:W-:Y:S05]  /*63a0*/  BRA `(.L_x_107) ;  /* 0xffffffc000a07947 */ /* 0x000fea000383ffff */
.L_x_43:
[----:B-1----:R1:W2:Y:S02]  /*63b0*/  SYNCS.PHASECHK.TRANS64.TRYWAIT P1, [R0+URZ+0x60], R5 ;  /* 0x00006005000075a7 */ /* 0x0022a400080211ff */
[----:B--2---:R-:W-:Y:S05]  /*63c0*/  @!P1 NANOSLEEP.SYNCS 0x989680 ;  /* 0x009896800000995d */ /* 0x004fea0003900000 */
[----:B------:R-:W2:Y:S02]  /*63d0*/  @!P1 SYNCS.PHASECHK.TRANS64 P1, [R0+URZ+0x60], R5 ;  /* 0x00006005000095a7 */ /* 0x000ea400080210ff */
[----:B--2---:R-:W-:Y:S05]  /*63e0*/  @!P1 BRA `(.L_x_43) ;  /* 0xfffffffc00f09947 */ /* 0x004fea000383ffff */
[----:B------:R-:W-:Y:S05]  /*63f0*/  BRA `(.L_x_108) ;  /* 0xffffffc000d07947 */ /* 0x000fea000383ffff */
.L_x_46:
[----:B------:R-:W-:-:S07]  /*6400*/  MOV R0, UR5 ;  /* 0x0000000500007c02 */ /* 0x000fce0008000f00 */
.L_x_109:
[----:B-1----:R1:W2:Y:S02]  /*6410*/  SYNCS.PHASECHK.TRANS64.TRYWAIT P0, [R0+URZ+0x70], R3 ;  /* 0x00007003000075a7 */ /* 0x0022a400080011ff */
[----:B--2---:R-:W-:Y:S05]  /*6420*/  @!P0 NANOSLEEP.SYNCS 0x989680 ;  /* 0x009896800000895d */ /* 0x004fea0003900000 */
[----:B------:R-:W2:Y:S02]  /*6430*/  @!P0 SYNCS.PHASECHK.TRANS64 P0, [R0+URZ+0x70], R3 ;  /* 0x00007003000085a7 */ /* 0x000ea400080010ff */
[----:B--2---:R-:W-:Y:S05]  /*6440*/  @!P0 BRA `(.L_x_109) ;  /* 0xfffffffc00f08947 */ /* 0x004fea000383ffff */
[----:B------:R-:W-:Y:S05]  /*6450*/  BRA `(.L_x_45) ;  /* 0xffffffc400247947 */ /* 0x000fea000383ffff */
.L_x_53:
[----:B-1----:R1:W2:Y:S02]  /*6460*/  SYNCS.PHASECHK.TRANS64.TRYWAIT P1, [R0+URZ+0x60], R5 ;  /* 0x00006005000075a7 */ /* 0x0022a400080211ff */
[----:B--2---:R-:W-:Y:S05]  /*6470*/  @!P1 NANOSLEEP.SYNCS 0x989680 ;  /* 0x009896800000995d */ /* 0x004fea0003900000 */
[----:B------:R-:W2:Y:S02]  /*6480*/  @!P1 SYNCS.PHASECHK.TRANS64 P1, [R0+URZ+0x60], R5 ;  /* 0x00006005000095a7 */ /* 0x000ea400080210ff */
[----:B--2---:R-:W-:Y:S05]  /*6490*/  @!P1 BRA `(.L_x_53) ;  /* 0xfffffffc00f09947 */ /* 0x004fea000383ffff */
[----:B------:R-:W-:Y:S05]  /*64a0*/  BRA `(.L_x_110) ;  /* 0xffffffc800847947 */ /* 0x000fea000383ffff */
.L_x_54:
[----:B------:R-:W-:-:S07]  /*64b0*/  MOV R3, UR8 ;  /* 0x0000000800037c02 */ /* 0x000fce0008000f00 */
.L_x_111:
[----:B-1----:R1:W2:Y:S02]  /*64c0*/  SYNCS.PHASECHK.TRANS64.TRYWAIT P0, [R3+URZ+0xa0], R0 ;  /* 0x0000a000030075a7 */ /* 0x0022a400080011ff */
[----:B--2---:R-:W-:Y:S05]  /*64d0*/  @!P0 NANOSLEEP.SYNCS 0x989680 ;  /* 0x009896800000895d */ /* 0x004fea0003900000 */
[----:B------:R-:W2:Y:S02]  /*64e0*/  @!P0 SYNCS.PHASECHK.TRANS64 P0, [R3+URZ+0xa0], R0 ;  /* 0x0000a000030085a7 */ /* 0x000ea400080010ff */
[----:B--2---:R-:W-:Y:S05]  /*64f0*/  @!P0 BRA `(.L_x_111) ;  /* 0xfffffffc00f08947 */ /* 0x004fea000383ffff */
[----:B------:R-:W-:Y:S05]  /*6500*/  BRA `(.L_x_112) ;  /* 0xffffffc800d47947 */ /* 0x000fea000383ffff */
.L_x_57:
[----:B------:R-:W-:Y:S07]  /*6510*/  MOV R0, UR7 ;  /* 0x0000000700007c02 */ /* 0x000fee0008000f00 */
.L_x_113:
[----:B-1----:R1:W2:Y:S02]  /*6520*/  SYNCS.PHASECHK.TRANS64.TRYWAIT P0, [R0+URZ], R3 ;  /* 0x00000003000075a7 */ /* 0x0022a400080011ff */
[----:B--2---:R-:W-:Y:S05]  /*6530*/  @!P0 NANOSLEEP.SYNCS 0x989680 ;  /* 0x009896800000895d */ /* 0x004fea0003900000 */
[----:B------:R-:W2:Y:S02]  /*6540*/  @!P0 SYNCS.PHASECHK.TRANS64 P0, [R0+URZ], R3 ;  /* 0x00000003000085a7 */ /* 0x000ea400080010ff */
[----:B--2---:R-:W-:Y:S05]  /*6550*/  @!P0 BRA `(.L_x_113) ;  /* 0xfffffffc00f08947 */ /* 0x004fea000383ffff */
[----:B------:R-:W-:Y:S05]  /*6560*/  BRA `(.L_x_56) ;  /* 0xffffffc800f07947 */ /* 0x000fea000383ffff */
.L_x_60:
[----:B------:R-:W-:-:S07]  /*6570*/  MOV R0, UR5 ;  /* 0x0000000500007c02 */ /* 0x000fce0008000f00 */
.L_x_114:
[----:B--2---:R2:W3:Y:S02]  /*6580*/  SYNCS.PHASECHK.TRANS64.TRYWAIT P0, [R0+URZ], R3 ;  /* 0x00000003000075a7 */ /* 0x0044e400080011ff */
[----:B---3--:R-:W-:Y:S05]  /*6590*/  @!P0 NANOSLEEP.SYNCS 0x989680 ;  /* 0x009896800000895d */ /* 0x008fea0003900000 */
[----:B------:R-:W3:Y:S02]  /*65a0*/  @!P0 SYNCS.PHASECHK.TRANS64 P0, [R0+URZ], R3 ;  /* 0x00000003000085a7 */ /* 0x000ee400080010ff */
[----:B---3--:R-:W-:Y:S05]  /*65b0*/  @!P0 BRA `(.L_x_114) ;  /* 0xfffffffc00f08947 */ /* 0x008fea000383ffff */
[----:B------:R-:W-:Y:S05]  /*65c0*/  BRA `(.L_x_115) ;  /* 0xffffffcc00a47947 */ /* 0x000fea000383ffff */
.L_x_61:
[----:B------:R-:W-:-:S07]  /*65d0*/  MOV R0, UR5 ;  /* 0x0000000500007c02 */ /* 0x000fce0008000f00 */
.L_x_116:
[----:B-1----:R1:W2:Y:S02]  /*65e0*/  SYNCS.PHASECHK.TRANS64.TRYWAIT P0, [R0+URZ], R3 ;  /* 0x00000003000075a7 */ /* 0x0022a400080011ff */
[----:B--2---:R-:W-:Y:S05]  /*65f0*/  @!P0 NANOSLEEP.SYNCS 0x989680 ;  /* 0x009896800000895d */ /* 0x004fea0003900000 */
[----:B------:R-:W2:Y:S02]  /*6600*/  @!P0 SYNCS.PHASECHK.TRANS64 P0, [R0+URZ], R3 ;  /* 0x00000003000085a7 */ /* 0x000ea400080010ff */
[----:B--2---:R-:W-:Y:S05]  /*6610*/  @!P0 BRA `(.L_x_116) ;  /* 0xfffffffc00f08947 */ /* 0x004fea000383ffff */
[----:B------:R-:W-:Y:S05]  /*6620*/  BRA `(.L_x_117) ;  /* 0xffffffcc00b07947 */ /* 0x000fea000383ffff */
.L_x_62:
[----:B------:R-:W-:-:S07]  /*6630*/  MOV R0, UR5 ;  /* 0x0000000500007c02 */ /* 0x000fce0008000f00 */
.L_x_118:
[----:B-1----:R1:W2:Y:S02]  /*6640*/  SYNCS.PHASECHK.TRANS64.TRYWAIT P0, [R0+URZ], R3 ;  /* 0x00000003000075a7 */ /* 0x0022a400080011ff */
[----:B--2---:R-:W-:Y:S05]  /*6650*/  @!P0 NANOSLEEP.SYNCS 0x989680 ;  /* 0x009896800000895d */ /* 0x004fea0003900000 */
[----:B------:R-:W2:Y:S02]  /*6660*/  @!P0 SYNCS.PHASECHK.TRANS64 P0, [R0+URZ], R3 ;  /* 0x00000003000085a7 */ /* 0x000ea400080010ff */
[----:B--2---:R-:W-:Y:S05]  /*6670*/  @!P0 BRA `(.L_x_118) ;  /* 0xfffffffc00f08947 */ /* 0x004fea000383ffff */
[----:B------:R-:W-:Y:S05]  /*6680*/  BRA `(.L_x_119) ;  /* 0xffffffcc00bc7947 */ /* 0x000fea000383ffff */
.L_x_63:
[----:B------:R-:W-:-:S07]  /*6690*/  MOV R0, UR7 ;  /* 0x0000000700007c02 */ /* 0x000fce0008000f00 */
.L_x_120:
[----:B-1----:R1:W2:Y:S02]  /*66a0*/  SYNCS.PHASECHK.TRANS64.TRYWAIT P0, [R0+URZ], R3 ;  /* 0x00000003000075a7 */ /* 0x0022a400080011ff */
[----:B--2---:R-:W-:Y:S05]  /*66b0*/  @!P0 NANOSLEEP.SYNCS 0x989680 ;  /* 0x009896800000895d */ /* 0x004fea0003900000 */
[----:B------:R-:W2:Y:S02]  /*66c0*/  @!P0 SYNCS.PHASECHK.TRANS64 P0, [R0+URZ], R3 ;  /* 0x00000003000085a7 */ /* 0x000ea400080010ff */
[----:B--2---:R-:W-:Y:S05]  /*66d0*/  @!P0 BRA `(.L_x_120) ;  /* 0xfffffffc00f08947 */ /* 0x004fea000383ffff */
[----:B------:R-:W-:Y:S05]  /*66e0*/  BRA `(.L_x_121) ;  /* 0xffffffcc00c87947 */ /* 0x000fea000383ffff */
.L_x_68:
[----:B---3--:R3:W1:Y:S02]  /*66f0*/  SYNCS.PHASECHK.TRANS64.TRYWAIT P0, [R0+URZ+0x60], R3 ;  /* 0x00006003000075a7 */ /* 0x00866400080011ff */
[----:B-1----:R-:W-:Y:S05]  /*6700*/  @!P0 NANOSLEEP.SYNCS 0x989680 ;  /* 0x009896800000895d */ /* 0x002fea0003900000 */
[----:B------:R-:W1:Y:S02]  /*6710*/  @!P0 SYNCS.PHASECHK.TRANS64 P0, [R0+URZ+0x60], R3 ;  /* 0x00006003000085a7 */ /* 0x000e6400080010ff */
[----:B-1----:R-:W-:Y:S05]  /*6720*/  @!P0 BRA `(.L_x_68) ;  /* 0xfffffffc00f08947 */ /* 0x002fea000383ffff */
[----:B------:R-:W-:Y:S05]  /*6730*/  BRA `(.L_x_122) ;  /* 0xffffffd000c47947 */ /* 0x000fea000383ffff */
.L_x_71:
[----:B------:R-:W-:Y:S07]  /*6740*/  MOV R0, UR6 ;  /* 0x0000000600007c02 */ /* 0x000fee0008000f00 */
.L_x_123:
[----:B-1----:R1:W3:Y:S02]  /*6750*/  SYNCS.PHASECHK.TRANS64.TRYWAIT P0, [R0+URZ+0x58], R3 ;  /* 0x00005803000075a7 */ /* 0x0022e400080011ff */
[----:B---3--:R-:W-:Y:S05]  /*6760*/  @!P0 NANOSLEEP.SYNCS 0x989680 ;  /* 0x009896800000895d */ /* 0x008fea0003900000 */
[----:B------:R-:W3:Y:S02]  /*6770*/  @!P0 SYNCS.PHASECHK.TRANS64 P0, [R0+URZ+0x58], R3 ;  /* 0x00005803000085a7 */ /* 0x000ee400080010ff */
[----:B---3--:R-:W-:Y:S05]  /*6780*/  @!P0 BRA `(.L_x_123) ;  /* 0xfffffffc00f08947 */ /* 0x008fea000383ffff */
[----:B------:R-:W-:Y:S05]  /*6790*/  BRA `(.L_x_70) ;  /* 0xffffffd400b07947 */ /* 0x000fea000383ffff */
.L_x_74:
[----:B------:R-:W-:Y:S07]  /*67a0*/  MOV R3, UR6 ;  /* 0x0000000600037c02 */ /* 0x000fee0008000f00 */
.L_x_124:
[----:B-1----:R1:W2:Y:S02]  /*67b0*/  SYNCS.PHASECHK.TRANS64.TRYWAIT P2, [R3+URZ+0x48], R26 ;  /* 0x0000481a030075a7 */ /* 0x0022a400080411ff */
[----:B--2---:R-:W-:Y:S05]  /*67c0*/  @!P2 NANOSLEEP.SYNCS 0x989680 ;  /* 0x009896800000a95d */ /* 0x004fea0003900000 */
[----:B------:R-:W2:Y:S02]  /*67d0*/  @!P2 SYNCS.PHASECHK.TRANS64 P2, [R3+URZ+0x48], R26 ;  /* 0x0000481a0300a5a7 */ /* 0x000ea400080410ff */
[----:B--2---:R-:W-:Y:S05]  /*67e0*/  @!P2 BRA `(.L_x_124) ;  /* 0xfffffffc00f0a947 */ /* 0x004fea000383ffff */
[----:B------:R-:W-:Y:S05]  /*67f0*/  BRA `(.L_x_125) ;  /* 0xffffffd800447947 */ /* 0x000fea000383ffff */
.L_x_77:
[----:B--2---:R2:W4:Y:S02]  /*6800*/  SYNCS.PHASECHK.TRANS64.TRYWAIT P0, [R0+URZ+0x60], R3 ;  /* 0x00006003000075a7 */ /* 0x00452400080011ff */
[----:B----4-:R-:W-:Y:S05]  /*6810*/  @!P0 NANOSLEEP.SYNCS 0x989680 ;  /* 0x009896800000895d */ /* 0x010fea0003900000 */
[----:B------:R-:W4:Y:S02]  /*6820*/  @!P0 SYNCS.PHASECHK.TRANS64 P0, [R0+URZ+0x60], R3 ;  /* 0x00006003000085a7 */ /* 0x000f2400080010ff */
[----:B----4-:R-:W-:Y:S05]  /*6830*/  @!P0 BRA `(.L_x_77) ;  /* 0xfffffffc00f08947 */ /* 0x010fea000383ffff */
[----:B------:R-:W-:Y:S05]  /*6840*/  BRA `(.L_x_126) ;  /* 0xffffffdc00a07947 */ /* 0x000fea000383ffff */
.L_x_88:
[----:B-1----:R-:W-:Y:S04]  /*6850*/  MOV R0, UR43 ;  /* 0x0000002b00007c02 */ /* 0x002fe80008000f00 */
[----:B------:R1:W2:Y:S03]  /*6860*/  SYNCS.PHASECHK.TRANS64.TRYWAIT P1, [R0+URZ+0x40], R3 ;  /* 0x00004003000075a7 */ /* 0x0002a600080211ff */
[----:B--2---:R-:W-:Y:S05]  /*6870*/  @!P1 NANOSLEEP.SYNCS 0x989680 ;  /* 0x009896800000995d */ /* 0x004fea0003900000 */
[----:B------:R-:W2:Y:S02]  /*6880*/  @!P1 SYNCS.PHASECHK.TRANS64 P1, [R0+URZ+0x40], R3 ;  /* 0x00004003000095a7 */ /* 0x000ea400080210ff */
[----:B--2---:R-:W-:Y:S05]  /*6890*/  @!P1 BRA `(.L_x_88) ;  /* 0xfffffffc00ec9947 */ /* 0x004fea000383ffff */
[----:B------:R-:W-:Y:S05]  /*68a0*/  BRA `(.L_x_87) ;  /* 0xffffffe800947947 */ /* 0x000fea000383ffff */
.L_x_90:
[----:B-1----:R1:W4:Y:S02]  /*68b0*/  SYNCS.PHASECHK.TRANS64.TRYWAIT P1, [R92+URZ+0x80], R7 ;  /* 0x000080075c0075a7 */ /* 0x00232400080211ff */
[----:B----4-:R-:W-:Y:S05]  /*68c0*/  @!P1 NANOSLEEP.SYNCS 0x989680 ;  /* 0x009896800000995d */ /* 0x010fea0003900000 */
[----:B------:R-:W4:Y:S02]  /*68d0*/  @!P1 SYNCS.PHASECHK.TRANS64 P1, [R92+URZ+0x80], R7 ;  /* 0x000080075c0095a7 */ /* 0x000f2400080210ff */
[----:B----4-:R-:W-:Y:S05]  /*68e0*/  @!P1 BRA `(.L_x_90) ;  /* 0xfffffffc00f09947 */ /* 0x010fea000383ffff */
[----:B------:R-:W-:Y:S05]  /*68f0*/  BRA `(.L_x_89) ;  /* 0xffffffe800d07947 */ /* 0x000fea000383ffff */
        .weak           $__internal_0_$__cuda_sm10x_tcgen05_guardrail_trap_col_being_dealloced_not_returned_by_alloc
        .type           $__internal_0_$__cuda_sm10x_tcgen05_guardrail_trap_col_being_dealloced_not_returned_by_alloc,@function
        .size           $__internal_0_$__cuda_sm10x_tcgen05_guardrail_trap_col_being_dealloced_not_returned_by_alloc,($__internal_1_$__cuda_sm10x_tcgen05_guardrail_trap_phase_invalid_during_alloc - $__internal_0_$__cuda_sm10x_tcgen05_guardrail_trap_col_being_dealloced_not_returned_by_alloc)
$__internal_0_$__cuda_sm10x_tcgen05_guardrail_trap_col_being_dealloced_not_returned_by_alloc:
[----:B------:R-:W-:Y:S05]  /*6900*/  BPT.TRAP 0x1 ;  /* 0x000000040000795c */ /* 0x000fea0000300000 */
[----:B------:R-:W-:-:S04]  /*6910*/  HFMA2 R3, -RZ, RZ, 0, 0 ;  /* 0x00000000ff037431 */ /* 0x000fc800000001ff */
[----:B------:R-:W-:Y:S05]  /*6920*/  RET.REL.NODEC R2 `(_ZN7cutlass13device_kernelINS_4gemm6kernel13GemmUniversalIN4cute5tupleIJiiiiEEENS1_10collective13CollectiveMmaINS1_35MainloopSm100TmaUmmaWarpSpecializedILi4ELi2ELi4ENS5_IJNS4_1CILi1EEESB_SB_EEEEENS5_IJNSA_ILi64EEESE_SE_EEENS_12float_e4m3_tENS5_IJlSB_lEEESG_SH_NS4_8TiledMMAINS4_8MMA_AtomIJNS4_10MMA_TraitsINS4_19SM100_MMA_F8F6F4_SSEJSG_SG_fSE_SE_NS4_17integral_constantINS4_4UMMA5MajorELSO_0EEESP_NSM_INSN_7ScaleInELSQ_0EEESR_EEEEEENS4_6LayoutISC_NS5_IJNSA_ILi0EEESV_SV_EEEEENS5_IJNS4_10UnderscoreESY_SY_EEEEENS4_13SM90_TMA_LOADENS4_14ComposedLayoutINS4_7SwizzleILi2ELi4ELi3EEENS4_18smem_ptr_flag_bitsILi8EEENSU_INS5_IJNSA_ILi8EEESE_EEENS5_IJSE_SB_EEEEEEEvNS4_8identityES11_S1B_vS1C_EENS_8epilogue10collective18CollectiveEpilogueINS1E_23Sm100TmaWarpSpecializedILi1ELi1ELi32ELb0ELb0EEEJSF_NS5_IJNSU_ISE_SB_EES1J_EEESG_SH_SG_SH_NS1E_6fusion15FusionCallbacksIS1I_NS1L_17LinearCombinationISG_fSG_fLNS_15FloatRoundStyleE2EEESF_S1K_JEEENS4_5SM1004TMEM4LOAD26SM100_TMEM_LOAD_16dp32b32xES11_S1B_NS4_39AutoVectorizingCopyWithAssumedAlignmentILi128EEENS4_14SM90_TMA_STOREES1B_S1W_S1W_EEEvvEEEEvNT_6ParamsE) ;  /* 0xffffff9402b47950 */ /* 0x000fea0003c3ffff */
        .weak           $__internal_1_$__cuda_sm10x_tcgen05_guardrail_trap_phase_invalid_during_alloc
        .type           $__internal_1_$__cuda_sm10x_tcgen05_guardrail_trap_phase_invalid_during_alloc,@function
        .size           $__internal_1_$__cuda_sm10x_tcgen05_guardrail_trap_phase_invalid_during_alloc,($__internal_2_$__cuda_sm10x_tcgen05_guardrail_trap_unallocated_columns_being_dealloced - $__internal_1_$__cuda_sm10x_tcgen05_guardrail_trap_phase_invalid_during_alloc)
$__internal_1_$__cuda_sm10x_tcgen05_guardrail_trap_phase_invalid_during_alloc:
[----:B------:R-:W-:Y:S05]  /*6930*/  BPT.TRAP 0x1 ;  /* 0x000000040000795c */ /* 0x000fea0000300000 */
[----:B------:R-:W-:-:S04]  /*6940*/  MOV R3, 0x0 ;  /* 0x0000000000037802 */ /* 0x000fc80000000f00 */
[----:B------:R-:W-:Y:S05]  /*6950*/  RET.REL.NODEC R2 `(_ZN7cutlass13device_kernelINS_4gemm6kernel13GemmUniversalIN4cute5tupleIJiiiiEEENS1_10collective13CollectiveMmaINS1_35MainloopSm100TmaUmmaWarpSpecializedILi4ELi2ELi4ENS5_IJNS4_1CILi1EEESB_SB_EEEEENS5_IJNSA_ILi64EEESE_SE_EEENS_12float_e4m3_tENS5_IJlSB_lEEESG_SH_NS4_8TiledMMAINS4_8MMA_AtomIJNS4_10MMA_TraitsINS4_19SM100_MMA_F8F6F4_SSEJSG_SG_fSE_SE_NS4_17integral_constantINS4_4UMMA5MajorELSO_0EEESP_NSM_INSN_7ScaleInELSQ_0EEESR_EEEEEENS4_6LayoutISC_NS5_IJNSA_ILi0EEESV_SV_EEEEENS5_IJNS4_10UnderscoreESY_SY_EEEEENS4_13SM90_TMA_LOADENS4_14ComposedLayoutINS4_7SwizzleILi2ELi4ELi3EEENS4_18smem_ptr_flag_bitsILi8EEENSU_INS5_IJNSA_ILi8EEESE_EEENS5_IJSE_SB_EEEEEEEvNS4_8identityES11_S1B_vS1C_EENS_8epilogue10collective18CollectiveEpilogueINS1E_23Sm100TmaWarpSpecializedILi1ELi1ELi32ELb0ELb0EEEJSF_NS5_IJNSU_ISE_SB_EES1J_EEESG_SH_SG_SH_NS1E_6fusion15FusionCallbacksIS1I_NS1L_17LinearCombinationISG_fSG_fLNS_15FloatRoundStyleE2EEESF_S1K_JEEENS4_5SM1004TMEM4LOAD26SM100_TMEM_LOAD_16dp32b32xES11_S1B_NS4_39AutoVectorizingCopyWithAssumedAlignmentILi128EEENS4_14SM90_TMA_STOREES1B_S1W_S1W_EEEvvEEEEvNT_6ParamsE) ;  /* 0xffffff9402a87950 */ /* 0x000fea0003c3ffff */
        .weak           $__internal_2_$__cuda_sm10x_tcgen05_guardrail_trap_unallocated_columns_being_dealloced
        .type           $__internal_2_$__cuda_sm10x_tcgen05_guardrail_trap_unallocated_columns_being_dealloced,@function
        .size           $__internal_2_$__cuda_sm10x_tcgen05_guardrail_trap_unallocated_columns_being_dealloced,(.L_x_128 - $__internal_2_$__cuda_sm10x_tcgen05_guardrail_trap_unallocated_columns_being_dealloced)
$__internal_2_$__cuda_sm10x_tcgen05_guardrail_trap_unallocated_columns_being_dealloced:
[----:B------:R-:W-:Y:S05]  /*6960*/  BPT.TRAP 0x1 ;  /* 0x000000040000795c */ /* 0x000fea0000300000 */
[----:B------:R-:W-:-:S04]  /*6970*/  HFMA2 R3, -RZ, RZ, 0, 0 ;  /* 0x00000000ff037431 */ /* 0x000fc800000001ff */
[----:B------:R-:W-:Y:S05]  /*6980*/  RET.REL.NODEC R2 `(_ZN7cutlass13device_kernelINS_4gemm6kernel13GemmUniversalIN4cute5tupleIJiiiiEEENS1_10collective13CollectiveMmaINS1_35MainloopSm100TmaUmmaWarpSpecializedILi4ELi2ELi4ENS5_IJNS4_1CILi1EEESB_SB_EEEEENS5_IJNSA_ILi64EEESE_SE_EEENS_12float_e4m3_tENS5_IJlSB_lEEESG_SH_NS4_8TiledMMAINS4_8MMA_AtomIJNS4_10MMA_TraitsINS4_19SM100_MMA_F8F6F4_SSEJSG_SG_fSE_SE_NS4_17integral_constantINS4_4UMMA5MajorELSO_0EEESP_NSM_INSN_7ScaleInELSQ_0EEESR_EEEEEENS4_6LayoutISC_NS5_IJNSA_ILi0EEESV_SV_EEEEENS5_IJNS4_10UnderscoreESY_SY_EEEEENS4_13SM90_TMA_LOADENS4_14ComposedLayoutINS4_7SwizzleILi2ELi4ELi3EEENS4_18smem_ptr_flag_bitsILi8EEENSU_INS5_IJNSA_ILi8EEESE_EEENS5_IJSE_SB_EEEEEEEvNS4_8identityES11_S1B_vS1C_EENS_8epilogue10collective18CollectiveEpilogueINS1E_23Sm100TmaWarpSpecializedILi1ELi1ELi32ELb0ELb0EEEJSF_NS5_IJNSU_ISE_SB_EES1J_EEESG_SH_SG_SH_NS1E_6fusion15FusionCallbacksIS1I_NS1L_17LinearCombinationISG_fSG_fLNS_15FloatRoundStyleE2EEESF_S1K_JEEENS4_5SM1004TMEM4LOAD26SM100_TMEM_LOAD_16dp32b32xES11_S1B_NS4_39AutoVectorizingCopyWithAssumedAlignmentILi128EEENS4_14SM90_TMA_STOREES1B_S1W_S1W_EEEvvEEEEvNT_6ParamsE) ;  /* 0xffffff94029c7950 */ /* 0x000fea0003c3ffff */
.L_x_127:
[----:B------:R-:W-:-:S00]  /*6990*/  BRA `(.L_x_127) ;  /* 0xfffffffc00fc7947 */ /* 0x000fc0000383ffff */
[----:B------:R-:W-:-:S00]  /*69a0*/  NOP ;  /* 0x0000000000007918 */ /* 0x000fc00000000000 */
        /* <DEDUP_REMOVED lines=13> */
.L_x_128:


//--------------------- .nv.global.init           --------------------------
	.section	.nv.global.init,"aw",@progbits
.nv.global.init:
	.type		$str$27,@object
	.size		$str$27,($str$28 - $str$27)
$str$27:
        /*0000*/ 	.byte	0x28, 0x61, 0x64, 0x64, 0x72, 0x65, 0x73, 0x73, 0x20, 0x26, 0x20, 0x6d, 0x61, 0x73, 0x6b, 0x29
        /*0010*/ 	.byte	0x20, 0x3d, 0x3d, 0x20, 0x30, 0x00
	.type		$str$28,@object
	.size		$str$28,($str$26 - $str$28)
$str$28:
        /*0016*/ 	.byte	0x2f, 0x74, 0x6d, 0x70, 0x2f, 0x63, 0x75, 0x74, 0x6c, 0x61, 0x73, 0x73, 0x5f, 0x73, 0x77, 0x65
        /*0026*/ 	.byte	0x65, 0x70, 0x5f, 0x73, 0x72, 0x63, 0x2f, 0x69, 0x6e, 0x63, 0x6c, 0x75, 0x64, 0x65, 0x2f, 0x63
        /*0036*/ 	.byte	0x75, 0x74, 0x65, 0x2f, 0x70, 0x6f, 0x69, 0x6e, 0x74, 0x65, 0x72, 0x5f, 0x66, 0x6c, 0x61, 0x67
        /*0046*/ 	.byte	0x67, 0x65, 0x64, 0x2e, 0x68, 0x70, 0x70, 0x00
	.type		$str$26,@object
	.size		$str$26,($str$25 - $str$26)
$str$26:
        /*004e*/ 	.byte	0x2f, 0x74, 0x6d, 0x70, 0x2f, 0x63, 0x75, 0x74, 0x6c, 0x61, 0x73, 0x73, 0x5f, 0x73, 0x77, 0x65
        /*005e*/ 	.byte	0x65, 0x70, 0x5f, 0x73, 0x72, 0x63, 0x2f, 0x69, 0x6e, 0x63, 0x6c, 0x75, 0x64, 0x65, 0x2f, 0x63
        /*006e*/ 	.byte	0x75, 0x74, 0x65, 0x2f, 0x61, 0x74, 0x6f, 0x6d, 0x2f, 0x63, 0x6f, 0x70, 0x79, 0x5f, 0x74, 0x72
        /*007e*/ 	.byte	0x61, 0x69, 0x74, 0x73, 0x5f, 0x73, 0x6d, 0x31, 0x30, 0x30, 0x2e, 0x68, 0x70, 0x70, 0x00
	.type		$str$25,@object
	.size		$str$25,(__unnamed_1 - $str$25)
$str$25:
        /*008d*/ 	.byte	0x28, 0x28, 0x75, 0x69, 0x6e, 0x74, 0x33, 0x32, 0x5f, 0x74, 0x28, 0x74, 0x68, 0x72, 0x65, 0x61
        /*009d*/ 	.byte	0x64, 0x49, 0x64, 0x78, 0x2e, 0x78, 0x29, 0x20, 0x2f, 0x20, 0x33, 0x32, 0x29, 0x20, 0x25, 0x20
        /*00ad*/ 	.byte	0x34, 0x29, 0x20, 0x3d, 0x3d, 0x20, 0x28, 0x28, 0x28, 0x74, 0x6d, 0x65, 0x6d, 0x5f, 0x61, 0x64
        /*00bd*/ 	.byte	0x64, 0x72, 0x20, 0x3e, 0x3e, 0x20, 0x31, 0x36, 0x29, 0x20, 0x2f, 0x20, 0x33, 0x32, 0x29, 0x20
        /*00cd*/ 	.byte	0x25, 0x20, 0x34, 0x29, 0x00
	.type		__unnamed_1,@object
	.size		__unnamed_1,(__unnamed_2 - __unnamed_1)
__unnamed_1:
        /*00d2*/ 	.byte	0x61, 0x75, 0x74, 0x6f, 0x20, 0x63, 0x75, 0x74, 0x65, 0x3a, 0x3a, 0x61, 0x73, 0x5f, 0x70, 0x6f
        /* <DEDUP_REMOVED lines=24> */
        /*0262*/ 	.byte	0x3c, 0x34, 0x30, 0x39, 0x36, 0x3e, 0x3e, 0x3e, 0x3e, 0x5d, 0x00
	.type		__unnamed_2,@object
	.size		__unnamed_2,(.L_2 - __unnamed_2)
__unnamed_2:
        /* <DEDUP_REMOVED lines=40> */
        /*04ed*/ 	.byte	0x74, 0x65, 0x3a, 0x3a, 0x43, 0x3c, 0x30, 0x3e, 0x3e, 0x3e, 0x3e, 0x5d, 0x00
.L_2:


//--------------------- .nv.shared._ZN7cutlass13device_kernelINS_4gemm6kernel13GemmUniversalIN4cute5tupleIJiiiiEEENS1_10collective13CollectiveMmaINS1_35MainloopSm100TmaUmmaWarpSpecializedILi4ELi2ELi4ENS5_IJNS4_1CILi1EEESB_SB_EEEEENS5_IJNSA_ILi64EEESE_SE_EEENS_12float_e4m3_tENS5_IJlSB_lEEESG_SH_NS4_8TiledMMAINS4_8MMA_AtomIJNS4_10MMA_TraitsINS4_19SM100_MMA_F8F6F4_SSEJSG_SG_fSE_SE_NS4_17integral_constantINS4_4UMMA5MajorELSO_0EEESP_NSM_INSN_7ScaleInELSQ_0EEESR_EEEEEENS4_6LayoutISC_NS5_IJNSA_ILi0EEESV_SV_EEEEENS5_IJNS4_10UnderscoreESY_SY_EEEEENS4_13SM90_TMA_LOADENS4_14ComposedLayoutINS4_7SwizzleILi2ELi4ELi3EEENS4_18smem_ptr_flag_bitsILi8EEENSU_INS5_IJNSA_ILi8EEESE_EEENS5_IJSE_SB_EEEEEEEvNS4_8identityES11_S1B_vS1C_EENS_8epilogue10collective18CollectiveEpilogueINS1E_23Sm100TmaWarpSpecializedILi1ELi1ELi32ELb0ELb0EEEJSF_NS5_IJNSU_ISE_SB_EES1J_EEESG_SH_SG_SH_NS1E_6fusion15FusionCallbacksIS1I_NS1L_17LinearCombinationISG_fSG_fLNS_15FloatRoundStyleE2EEESF_S1K_JEEENS4_5SM1004TMEM4LOAD26SM100_TMEM_LOAD_16dp32b32xES11_S1B_NS4_39AutoVectorizingCopyWithAssumedAlignmentILi128EEENS4_14SM90_TMA_STOREES1B_S1W_S1W_EEEvvEEEEvNT_6ParamsE --------------------------
	.section	.nv.shared._ZN7cutlass13device_kernelINS_4gemm6kernel13GemmUniversalIN4cute5tupleIJiiiiEEENS1_10collective13CollectiveMmaINS1_35MainloopSm100TmaUmmaWarpSpecializedILi4ELi2ELi4ENS5_IJNS4_1CILi1EEESB_SB_EEEEENS5_IJNSA_ILi64EEESE_SE_EEENS_12float_e4m3_tENS5_IJlSB_lEEESG_SH_NS4_8TiledMMAINS4_8MMA_AtomIJNS4_10MMA_TraitsINS4_19SM100_MMA_F8F6F4_SSEJSG_SG_fSE_SE_NS4_17integral_constantINS4_4UMMA5MajorELSO_0EEESP_NSM_INSN_7ScaleInELSQ_0EEESR_EEEEEENS4_6LayoutISC_NS5_IJNSA_ILi0EEESV_SV_EEEEENS5_IJNS4_10UnderscoreESY_SY_EEEEENS4_13SM90_TMA_LOADENS4_14ComposedLayoutINS4_7SwizzleILi2ELi4ELi3EEENS4_18smem_ptr_flag_bitsILi8EEENSU_INS5_IJNSA_ILi8EEESE_EEENS5_IJSE_SB_EEEEEEEvNS4_8identityES11_S1B_vS1C_EENS_8epilogue10collective18CollectiveEpilogueINS1E_23Sm100TmaWarpSpecializedILi1ELi1ELi32ELb0ELb0EEEJSF_NS5_IJNSU_ISE_SB_EES1J_EEESG_SH_SG_SH_NS1E_6fusion15FusionCallbacksIS1I_NS1L_17LinearCombinationISG_fSG_fLNS_15FloatRoundStyleE2EEESF_S1K_JEEENS4_5SM1004TMEM4LOAD26SM100_TMEM_LOAD_16dp32b32xES11_S1B_NS4_39AutoVectorizingCopyWithAssumedAlignmentILi128EEENS4_14SM90_TMA_STOREES1B_S1W_S1W_EEEvvEEEEvNT_6ParamsE,"aw",@nobits
	.sectionflags	@""
	.align	16
	.zero		1024


//--------------------- .nv.shared.reserved.0     --------------------------
	.section	.nv.shared.reserved.0,"aw",@nobits
	.weak		__nv_reservedSMEM_offset_0_alias
	.size		__nv_reservedSMEM_offset_0_alias, 0, 64
	.other		__nv_reservedSMEM_offset_0_alias,@"STO_CUDA_RESERVED_SHARED STV_DEFAULT"
__nv_reservedSMEM_offset_0_alias:
	.zero		0
.nv.shared.reserved.0:
	.zero		64
	.weak		__nv_reservedSMEM_tcgen05_partition
	.type		__nv_reservedSMEM_tcgen05_partition,@object
	.size		__nv_reservedSMEM_tcgen05_partition,(.L_0 - __nv_reservedSMEM_tcgen05_partition)
__nv_reservedSMEM_tcgen05_partition:
	.zero		32
.L_0:


//--------------------- .nv.global                --------------------------
	.section	.nv.global,"aw",@nobits
.nv.global:
	.type		_ZN39_INTERNAL_693a87e7_4_k_cu_87cc2073_76804cute1_E,@object
	.size		_ZN39_INTERNAL_693a87e7_4_k_cu_87cc2073_76804cute1_E,(_ZN39_INTERNAL_693a87e7_4_k_cu_87cc2073_76804cuda3std3__45__cpo6cbeginE - _ZN39_INTERNAL_693a87e7_4_k_cu_87cc2073_76804cute1_E)
_ZN39_INTERNAL_693a87e7_4_k_cu_87cc2073_76804cute1_E:
	.zero		1
	.type		_ZN39_INTERNAL_693a87e7_4_k_cu_87cc2073_76804cuda3std3__45__cpo6cbeginE,@object
	.size		_ZN39_INTERNAL_693a87e7_4_k_cu_87cc2073_76804cuda3std3__45__cpo6cbeginE,(_ZN39_INTERNAL_693a87e7_4_k_cu_87cc2073_76804cuda3std3__48in_placeE - _ZN39_INTERNAL_693a87e7_4_k_cu_87cc2073_76804cuda3std3__45__cpo6cbeginE)
_ZN39_INTERNAL_693a87e7_4_k_cu_87cc2073_76804cuda3std3__45__cpo6cbeginE:
	.zero		1
	.type		_ZN39_INTERNAL_693a87e7_4_k_cu_87cc2073_76804cuda3std3__48in_placeE,@object
	.size		_ZN39_INTERNAL_693a87e7_4_k_cu_87cc2073_76804cuda3std3__48in_placeE,(_ZN39_INTERNAL_693a87e7_4_k_cu_87cc2073_76804cuda3std6ranges3__45__cpo9iter_moveE - _ZN39_INTERNAL_693a87e7_4_k_cu_87cc2073_76804cuda3std3__48in_placeE)
_ZN39_INTERNAL_693a87e7_4_k_cu_87cc2073_76804cuda3std3__48in_placeE:
	.zero		1
	.type		_ZN39_INTERNAL_693a87e7_4_k_cu_87cc2073_76804cuda3std6ranges3__45__cpo9iter_moveE,@object
	.size		_ZN39_INTERNAL_693a87e7_4_k_cu_87cc2073_76804cuda3std6ranges3__45__cpo9iter_moveE,(_ZN39_INTERNAL_693a87e7_4_k_cu_87cc2073_76804cuda3std3__45__cpo5beginE - _ZN39_INTERNAL_693a87e7_4_k_cu_87cc2073_76804cuda3std6ranges3__45__cpo9iter_moveE)
_ZN39_INTERNAL_693a87e7_4_k_cu_87cc2073_76804cuda3std6ranges3__45__cpo9iter_moveE:
	.zero		1
	.type		_ZN39_INTERNAL_693a87e7_4_k_cu_87cc2073_76804cuda3std3__45__cpo5beginE,@object
	.size		_ZN39_INTERNAL_693a87e7_4_k_cu_87cc2073_76804cuda3std3__45__cpo5beginE,(_ZN39_INTERNAL_693a87e7_4_k_cu_87cc2073_76804cuda3std3__441_GLOBAL__N__693a87e7_4_k_cu_87cc2073_76806ignoreE - _ZN39_INTERNAL_693a87e7_4_k_cu_87cc2073_76804cuda3std3__45__cpo5beginE)
_ZN39_INTERNAL_693a87e7_4_k_cu_87cc2073_76804cuda3std3__45__cpo5beginE:
	.zero		1
	.type		_ZN39_INTERNAL_693a87e7_4_k_cu_87cc2073_76804cuda3std3__441_GLOBAL__N__693a87e7_4_k_cu_87cc2073_76806ignoreE,@object
	.size		_ZN39_INTERNAL_693a87e7_4_k_cu_87cc2073_76804cuda3std3__441_GLOBAL__N__693a87e7_4_k_cu_87cc2073_76806ignoreE,(_ZN39_INTERNAL_693a87e7_4_k_cu_87cc2073_76804cute7productE - _ZN39_INTERNAL_693a87e7_4_k_cu_87cc2073_76804cuda3std3__441_GLOBAL__N__693a87e7_4_k_cu_87cc2073_76806ignoreE)
_ZN39_INTERNAL_693a87e7_4_k_cu_87cc2073_76804cuda3std3__441_GLOBAL__N__693a87e7_4_k_cu_87cc2073_76806ignoreE:
	.zero		1
	.type		_ZN39_INTERNAL_693a87e7_4_k_cu_87cc2073_76804cute7productE,@object
	.size		_ZN39_INTERNAL_693a87e7_4_k_cu_87cc2073_76804cute7productE,(_ZN39_INTERNAL_693a87e7_4_k_cu_87cc2073_76804cuda3std3__45__cpo3endE - _ZN39_INTERNAL_693a87e7_4_k_cu_87cc2073_76804cute7productE)
_ZN39_INTERNAL_693a87e7_4_k_cu_87cc2073_76804cute7productE:
	.zero		1
	.type		_ZN39_INTERNAL_693a87e7_4_k_cu_87cc2073_76804cuda3std3__45__cpo3endE,@object
	.size		_ZN39_INTERNAL_693a87e7_4_k_cu_87cc2073_76804cuda3std3__45__cpo3endE,(_ZN39_INTERNAL_693a87e7_4_k_cu_87cc2073_76804cuda3std3__419piecewise_constructE - _ZN39_INTERNAL_693a87e7_4_k_cu_87cc2073_76804cuda3std3__45__cpo3endE)
_ZN39_INTERNAL_693a87e7_4_k_cu_87cc2073_76804cuda3std3__45__cpo3endE:
	.zero		1
	.type		_ZN39_INTERNAL_693a87e7_4_k_cu_87cc2073_76804cuda3std3__419piecewise_constructE,@object
	.size		_ZN39_INTERNAL_693a87e7_4_k_cu_87cc2073_76804cuda3std3__419piecewise_constructE,(_ZN39_INTERNAL_693a87e7_4_k_cu_87cc2073_76804cuda3std3__45__cpo4cendE - _ZN39_INTERNAL_693a87e7_4_k_cu_87cc2073_76804cuda3std3__419piecewise_constructE)
_ZN39_INTERNAL_693a87e7_4_k_cu_87cc2073_76804cuda3std3__419piecewise_constructE:
	.zero		1
	.type		_ZN39_INTERNAL_693a87e7_4_k_cu_87cc2073_76804cuda3std3__45__cpo4cendE,@object
	.size		_ZN39_INTERNAL_693a87e7_4_k_cu_87cc2073_76804cuda3std3__45__cpo4cendE,(_ZN39_INTERNAL_693a87e7_4_k_cu_87cc2073_76804cuda3std6ranges3__45__cpo4swapE - _ZN39_INTERNAL_693a87e7_4_k_cu_87cc2073_76804cuda3std3__45__cpo4cendE)
_ZN39_INTERNAL_693a87e7_4_k_cu_87cc2073_76804cuda3std3__45__cpo4cendE:
	.zero		1
	.type		_ZN39_INTERNAL_693a87e7_4_k_cu_87cc2073_76804cuda3std6ranges3__45__cpo4swapE,@object
	.size		_ZN39_INTERNAL_693a87e7_4_k_cu_87cc2073_76804cuda3std6ranges3__45__cpo4swapE,(.L_10 - _ZN39_INTERNAL_693a87e7_4_k_cu_87cc2073_76804cuda3std6ranges3__45__cpo4swapE)
_ZN39_INTERNAL_693a87e7_4_k_cu_87cc2073_76804cuda3std6ranges3__45__cpo4swapE:
	.zero		1
.L_10:


//--------------------- .nv.constant0._ZN7cutlass13device_kernelINS_4gemm6kernel13GemmUniversalIN4cute5tupleIJiiiiEEENS1_10collective13CollectiveMmaINS1_35MainloopSm100TmaUmmaWarpSpecializedILi4ELi2ELi4ENS5_IJNS4_1CILi1EEESB_SB_EEEEENS5_IJNSA_ILi64EEESE_SE_EEENS_12float_e4m3_tENS5_IJlSB_lEEESG_SH_NS4_8TiledMMAINS4_8MMA_AtomIJNS4_10MMA_TraitsINS4_19SM100_MMA_F8F6F4_SSEJSG_SG_fSE_SE_NS4_17integral_constantINS4_4UMMA5MajorELSO_0EEESP_NSM_INSN_7ScaleInELSQ_0EEESR_EEEEEENS4_6LayoutISC_NS5_IJNSA_ILi0EEESV_SV_EEEEENS5_IJNS4_10UnderscoreESY_SY_EEEEENS4_13SM90_TMA_LOADENS4_14ComposedLayoutINS4_7SwizzleILi2ELi4ELi3EEENS4_18smem_ptr_flag_bitsILi8EEENSU_INS5_IJNSA_ILi8EEESE_EEENS5_IJSE_SB_EEEEEEEvNS4_8identityES11_S1B_vS1C_EENS_8epilogue10collective18CollectiveEpilogueINS1E_23Sm100TmaWarpSpecializedILi1ELi1ELi32ELb0ELb0EEEJSF_NS5_IJNSU_ISE_SB_EES1J_EEESG_SH_SG_SH_NS1E_6fusion15FusionCallbacksIS1I_NS1L_17LinearCombinationISG_fSG_fLNS_15FloatRoundStyleE2EEESF_S1K_JEEENS4_5SM1004TMEM4LOAD26SM100_TMEM_LOAD_16dp32b32xES11_S1B_NS4_39AutoVectorizingCopyWithAssumedAlignmentILi128EEENS4_14SM90_TMA_STOREES1B_S1W_S1W_EEEvvEEEEvNT_6ParamsE --------------------------
	.section	.nv.constant0._ZN7cutlass13device_kernelINS_4gemm6kernel13GemmUniversalIN4cute5tupleIJiiiiEEENS1_10collective13CollectiveMmaINS1_35MainloopSm100TmaUmmaWarpSpecializedILi4ELi2ELi4ENS5_IJNS4_1CILi1EEESB_SB_EEEEENS5_IJNSA_ILi64EEESE_SE_EEENS_12float_e4m3_tENS5_IJlSB_lEEESG_SH_NS4_8TiledMMAINS4_8MMA_AtomIJNS4_10MMA_TraitsINS4_19SM100_MMA_F8F6F4_SSEJSG_SG_fSE_SE_NS4_17integral_constantINS4_4UMMA5MajorELSO_0EEESP_NSM_INSN_7ScaleInELSQ_0EEESR_EEEEEENS4_6LayoutISC_NS5_IJNSA_ILi0EEESV_SV_EEEEENS5_IJNS4_10UnderscoreESY_SY_EEEEENS4_13SM90_TMA_LOADENS4_14ComposedLayoutINS4_7SwizzleILi2ELi4ELi3EEENS4_18smem_ptr_flag_bitsILi8EEENSU_INS5_IJNSA_ILi8EEESE_EEENS5_IJSE_SB_EEEEEEEvNS4_8identityES11_S1B_vS1C_EENS_8epilogue10collective18CollectiveEpilogueINS1E_23Sm100TmaWarpSpecializedILi1ELi1ELi32ELb0ELb0EEEJSF_NS5_IJNSU_ISE_SB_EES1J_EEESG_SH_SG_SH_NS1E_6fusion15FusionCallbacksIS1I_NS1L_17LinearCombinationISG_fSG_fLNS_15FloatRoundStyleE2EEESF_S1K_JEEENS4_5SM1004TMEM4LOAD26SM100_TMEM_LOAD_16dp32b32xES11_S1B_NS4_39AutoVectorizingCopyWithAssumedAlignmentILi128EEENS4_14SM90_TMA_STOREES1B_S1W_S1W_EEEvvEEEEvNT_6ParamsE,"a",@progbits
	.sectionflags	@""
	.align	4
.nv.constant0._ZN7cutlass13device_kernelINS_4gemm6kernel13GemmUniversalIN4cute5tupleIJiiiiEEENS1_10collective13CollectiveMmaINS1_35MainloopSm100TmaUmmaWarpSpecializedILi4ELi2ELi4ENS5_IJNS4_1CILi1EEESB_SB_EEEEENS5_IJNSA_ILi64EEESE_SE_EEENS_12float_e4m3_tENS5_IJlSB_lEEESG_SH_NS4_8TiledMMAINS4_8MMA_AtomIJNS4_10MMA_TraitsINS4_19SM100_MMA_F8F6F4_SSEJSG_SG_fSE_SE_NS4_17integral_constantINS4_4UMMA5MajorELSO_0EEESP_NSM_INSN_7ScaleInELSQ_0EEESR_EEEEEENS4_6LayoutISC_NS5_IJNSA_ILi0EEESV_SV_EEEEENS5_IJNS4_10UnderscoreESY_SY_EEEEENS4_13SM90_TMA_LOADENS4_14ComposedLayoutINS4_7SwizzleILi2ELi4ELi3EEENS4_18smem_ptr_flag_bitsILi8EEENSU_INS5_IJNSA_ILi8EEESE_EEENS5_IJSE_SB_EEEEEEEvNS4_8identityES11_S1B_vS1C_EENS_8epilogue10collective18CollectiveEpilogueINS1E_23Sm100TmaWarpSpecializedILi1ELi1ELi32ELb0ELb0EEEJSF_NS5_IJNSU_ISE_SB_EES1J_EEESG_SH_SG_SH_NS1E_6fusion15FusionCallbacksIS1I_NS1L_17LinearCombinationISG_fSG_fLNS_15FloatRoundStyleE2EEESF_S1K_JEEENS4_5SM1004TMEM4LOAD26SM100_TMEM_LOAD_16dp32b32xES11_S1B_NS4_39AutoVectorizingCopyWithAssumedAlignmentILi128EEENS4_14SM90_TMA_STOREES1B_S1W_S1W_EEEvvEEEEvNT_6ParamsE:
	.zero		2944


//--------------------- SYMBOLS --------------------------

	.type		.nv.reservedSmem.offset0,@object
	.size		.nv.reservedSmem.offset0,0x4
	.type		.nv.reservedSmem.cap,@object
	.size		.nv.reservedSmem.cap,0x4
	.type		__assertfail,@function
